	.target	sm_100a

	.elftype	@"ET_EXEC"


//--------------------- .note.nv.tkinfo           --------------------------
	.section	.note.nv.tkinfo,"",@"SHT_NOTE"
	.sectionflags	@"SHF_NOTE_NV_TKINFO"
	.tkinfo
        /*0018*/ 	.word	0x00000002
        /*0030*/ 	.string	""
        /*0030*/ 	.string	"ptxas"
        /*0030*/ 	.string	"Cuda compilation tools, release 13.0, V13.0.88"
        /*0030*/ 	.string	"Build cuda_13.0.r13.0/compiler.36424714_0"
        /*0030*/ 	.string	"-arch sm_100a -m 64 "



//--------------------- .note.nv.cuinfo           --------------------------
	.section	.note.nv.cuinfo,"",@"SHT_NOTE"
	.sectionflags	@"SHF_NOTE_NV_CUINFO"
        /*0018*/ 	.short	0x0002
        /*001a*/ 	.short	0x0064
        /*001c*/ 	.short	0x0082
	.zero		2


//--------------------- .nv.info                  --------------------------
	.section	.nv.info,"",@"SHT_CUDA_INFO"
	.align	4


	//----- nvinfo : EIATTR_REGCOUNT
	.align		4
        /*0000*/ 	.byte	0x04, 0x2f
        /*0002*/ 	.short	(.L_19 - .L_18)
	.align		4
.L_18:
        /*0004*/ 	.word	index@(_ZN7cutlass13device_kernelINS_4gemm6kernel13GemmUniversalIN4cute5tupleIJiiiiEEENS1_10collective13CollectiveMmaINS1_35MainloopSm100TmaUmmaWarpSpecializedILi41ELi2ELi4ENS5_IJNS4_1CILi2EEENSA_ILi1EEESC_EEEEENS5_IJNSA_ILi256EEENSA_ILi64EEENSA_ILi32EEEEEEaNS5_IJlSC_lEEEaSJ_NS4_8TiledMMAINS4_8MMA_AtomIJNS4_21SM100_MMA_S8_2x1SM_SSIaaiLi256ELi64ELNS4_4UMMA5MajorE0ELSO_0ELNSN_8SaturateE0EEEEEENS4_6LayoutINS5_IJSC_SC_SC_EEENS5_IJNSA_ILi0EEESU_SU_EEEEENS5_IJNS4_10UnderscoreESX_SX_EEEEENS4_18SM100_TMA_2SM_LOADENS4_14ComposedLayoutINS4_7SwizzleILi1ELi4ELi3EEENS4_18smem_ptr_flag_bitsILi8EEENSS_INS5_IJNSA_ILi8EEESH_EEENS5_IJSH_SC_EEEEEEEvNS4_8identityES10_S1A_vS1B_EENS_8epilogue10collective18CollectiveEpilogueINS1D_23Sm100TmaWarpSpecializedILi1ELi1ELi64ELb0ELb0EEEJNS5_IJNSA_ILi128EEESG_SH_EEENS5_IJNSS_IS1I_SC_EENSS_ISG_SC_EEEEEaSJ_aSJ_NS1D_6fusion15FusionCallbacksIS1H_NS1N_17LinearCombinationIaiaiLNS_15FloatRoundStyleE2EEES1J_S1M_JEEENS4_5SM1004TMEM4LOAD26SM100_TMEM_LOAD_32dp32b64xENS4_13SM90_TMA_LOADENS11_INS12_ILi2ELi4ELi3EEES15_NSS_INS5_IJS16_SG_EEENS5_IJSG_SC_EEEEEEENS4_39AutoVectorizingCopyWithAssumedAlignmentILi128EEENS4_14SM90_TMA_STOREES22_S24_S24_EEEvvEEEEvNT_6ParamsE)
        /*0008*/ 	.word	0x000000c6


	//----- nvinfo : EIATTR_FRAME_SIZE
	.align		4
.L_19:
        /*000c*/ 	.byte	0x04, 0x11
        /*000e*/ 	.short	(.L_21 - .L_20)
	.align		4
.L_20:
        /*0010*/ 	.word	index@($__internal_2_$__cuda_sm10x_tcgen05_guardrail_trap_unallocated_columns_being_dealloced)
        /*0014*/ 	.word	0x00000000


	//----- nvinfo : EIATTR_FRAME_SIZE
	.align		4
.L_21:
        /*0018*/ 	.byte	0x04, 0x11
        /*001a*/ 	.short	(.L_23 - .L_22)
	.align		4
.L_22:
        /*001c*/ 	.word	index@($__internal_1_$__cuda_sm10x_tcgen05_guardrail_trap_phase_invalid_during_alloc)
        /*0020*/ 	.word	0x00000000


	//----- nvinfo : EIATTR_FRAME_SIZE
	.align		4
.L_23:
        /*0024*/ 	.byte	0x04, 0x11
        /*0026*/ 	.short	(.L_25 - .L_24)
	.align		4
.L_24:
        /*0028*/ 	.word	index@($__internal_0_$__cuda_sm10x_tcgen05_guardrail_trap_col_being_dealloced_not_returned_by_alloc)
        /*002c*/ 	.word	0x00000000


	//----- nvinfo : EIATTR_FRAME_SIZE
	.align		4
.L_25:
        /*0030*/ 	.byte	0x04, 0x11
        /*0032*/ 	.short	(.L_27 - .L_26)
	.align		4
.L_26:
        /*0034*/ 	.word	index@(_ZN7cutlass13device_kernelINS_4gemm6kernel13GemmUniversalIN4cute5tupleIJiiiiEEENS1_10collective13CollectiveMmaINS1_35MainloopSm100TmaUmmaWarpSpecializedILi41ELi2ELi4ENS5_IJNS4_1CILi2EEENSA_ILi1EEESC_EEEEENS5_IJNSA_ILi256EEENSA_ILi64EEENSA_ILi32EEEEEEaNS5_IJlSC_lEEEaSJ_NS4_8TiledMMAINS4_8MMA_AtomIJNS4_21SM100_MMA_S8_2x1SM_SSIaaiLi256ELi64ELNS4_4UMMA5MajorE0ELSO_0ELNSN_8SaturateE0EEEEEENS4_6LayoutINS5_IJSC_SC_SC_EEENS5_IJNSA_ILi0EEESU_SU_EEEEENS5_IJNS4_10UnderscoreESX_SX_EEEEENS4_18SM100_TMA_2SM_LOADENS4_14ComposedLayoutINS4_7SwizzleILi1ELi4ELi3EEENS4_18smem_ptr_flag_bitsILi8EEENSS_INS5_IJNSA_ILi8EEESH_EEENS5_IJSH_SC_EEEEEEEvNS4_8identityES10_S1A_vS1B_EENS_8epilogue10collective18CollectiveEpilogueINS1D_23Sm100TmaWarpSpecializedILi1ELi1ELi64ELb0ELb0EEEJNS5_IJNSA_ILi128EEESG_SH_EEENS5_IJNSS_IS1I_SC_EENSS_ISG_SC_EEEEEaSJ_aSJ_NS1D_6fusion15FusionCallbacksIS1H_NS1N_17LinearCombinationIaiaiLNS_15FloatRoundStyleE2EEES1J_S1M_JEEENS4_5SM1004TMEM4LOAD26SM100_TMEM_LOAD_32dp32b64xENS4_13SM90_TMA_LOADENS11_INS12_ILi2ELi4ELi3EEES15_NSS_INS5_IJS16_SG_EEENS5_IJSG_SC_EEEEEEENS4_39AutoVectorizingCopyWithAssumedAlignmentILi128EEENS4_14SM90_TMA_STOREES22_S24_S24_EEEvvEEEEvNT_6ParamsE)
        /*0038*/ 	.word	0x00000000


	//----- nvinfo : EIATTR_MIN_STACK_SIZE
	.align		4
.L_27:
        /*003c*/ 	.byte	0x04, 0x12
        /*003e*/ 	.short	(.L_29 - .L_28)
	.align		4
.L_28:
        /*0040*/ 	.word	index@(_ZN7cutlass13device_kernelINS_4gemm6kernel13GemmUniversalIN4cute5tupleIJiiiiEEENS1_10collective13CollectiveMmaINS1_35MainloopSm100TmaUmmaWarpSpecializedILi41ELi2ELi4ENS5_IJNS4_1CILi2EEENSA_ILi1EEESC_EEEEENS5_IJNSA_ILi256EEENSA_ILi64EEENSA_ILi32EEEEEEaNS5_IJlSC_lEEEaSJ_NS4_8TiledMMAINS4_8MMA_AtomIJNS4_21SM100_MMA_S8_2x1SM_SSIaaiLi256ELi64ELNS4_4UMMA5MajorE0ELSO_0ELNSN_8SaturateE0EEEEEENS4_6LayoutINS5_IJSC_SC_SC_EEENS5_IJNSA_ILi0EEESU_SU_EEEEENS5_IJNS4_10UnderscoreESX_SX_EEEEENS4_18SM100_TMA_2SM_LOADENS4_14ComposedLayoutINS4_7SwizzleILi1ELi4ELi3EEENS4_18smem_ptr_flag_bitsILi8EEENSS_INS5_IJNSA_ILi8EEESH_EEENS5_IJSH_SC_EEEEEEEvNS4_8identityES10_S1A_vS1B_EENS_8epilogue10collective18CollectiveEpilogueINS1D_23Sm100TmaWarpSpecializedILi1ELi1ELi64ELb0ELb0EEEJNS5_IJNSA_ILi128EEESG_SH_EEENS5_IJNSS_IS1I_SC_EENSS_ISG_SC_EEEEEaSJ_aSJ_NS1D_6fusion15FusionCallbacksIS1H_NS1N_17LinearCombinationIaiaiLNS_15FloatRoundStyleE2EEES1J_S1M_JEEENS4_5SM1004TMEM4LOAD26SM100_TMEM_LOAD_32dp32b64xENS4_13SM90_TMA_LOADENS11_INS12_ILi2ELi4ELi3EEES15_NSS_INS5_IJS16_SG_EEENS5_IJSG_SC_EEEEEEENS4_39AutoVectorizingCopyWithAssumedAlignmentILi128EEENS4_14SM90_TMA_STOREES22_S24_S24_EEEvvEEEEvNT_6ParamsE)
        /*0044*/ 	.word	0x00000000
.L_29:


//--------------------- .nv.compat                --------------------------
	.section	.nv.compat,"",@"SHT_CUDA_COMPAT_INFO"
	.align	4
        /*0000*/ 	.byte	0x02, 0x09, 0x01, 0x00, 0x02, 0x02, 0x03, 0x00, 0x02, 0x05, 0x06, 0x00, 0x03, 0x07, 0x01, 0x01
        /*0010*/ 	.byte	0x02, 0x03, 0x01, 0x00, 0x02, 0x06, 0x01, 0x00, 0x04, 0x0b, 0x08, 0x00, 0x01, 0x00, 0x00, 0x00
        /*0020*/ 	.byte	0x00, 0x00, 0x00, 0x00


//--------------------- .nv.info._ZN7cutlass13device_kernelINS_4gemm6kernel13GemmUniversalIN4cute5tupleIJiiiiEEENS1_10collective13CollectiveMmaINS1_35MainloopSm100TmaUmmaWarpSpecializedILi41ELi2ELi4ENS5_IJNS4_1CILi2EEENSA_ILi1EEESC_EEEEENS5_IJNSA_ILi256EEENSA_ILi64EEENSA_ILi32EEEEEEaNS5_IJlSC_lEEEaSJ_NS4_8TiledMMAINS4_8MMA_AtomIJNS4_21SM100_MMA_S8_2x1SM_SSIaaiLi256ELi64ELNS4_4UMMA5MajorE0ELSO_0ELNSN_8SaturateE0EEEEEENS4_6LayoutINS5_IJSC_SC_SC_EEENS5_IJNSA_ILi0EEESU_SU_EEEEENS5_IJNS4_10UnderscoreESX_SX_EEEEENS4_18SM100_TMA_2SM_LOADENS4_14ComposedLayoutINS4_7SwizzleILi1ELi4ELi3EEENS4_18smem_ptr_flag_bitsILi8EEENSS_INS5_IJNSA_ILi8EEESH_EEENS5_IJSH_SC_EEEEEEEvNS4_8identityES10_S1A_vS1B_EENS_8epilogue10collective18CollectiveEpilogueINS1D_23Sm100TmaWarpSpecializedILi1ELi1ELi64ELb0ELb0EEEJNS5_IJNSA_ILi128EEESG_SH_EEENS5_IJNSS_IS1I_SC_EENSS_ISG_SC_EEEEEaSJ_aSJ_NS1D_6fusion15FusionCallbacksIS1H_NS1N_17LinearCombinationIaiaiLNS_15FloatRoundStyleE2EEES1J_S1M_JEEENS4_5SM1004TMEM4LOAD26SM100_TMEM_LOAD_32dp32b64xENS4_13SM90_TMA_LOADENS11_INS12_ILi2ELi4ELi3EEES15_NSS_INS5_IJS16_SG_EEENS5_IJSG_SC_EEEEEEENS4_39AutoVectorizingCopyWithAssumedAlignmentILi128EEENS4_14SM90_TMA_STOREES22_S24_S24_EEEvvEEEEvNT_6ParamsE --------------------------
	.section	.nv.info._ZN7cutlass13device_kernelINS_4gemm6kernel13GemmUniversalIN4cute5tupleIJiiiiEEENS1_10collective13CollectiveMmaINS1_35MainloopSm100TmaUmmaWarpSpecializedILi41ELi2ELi4ENS5_IJNS4_1CILi2EEENSA_ILi1EEESC_EEEEENS5_IJNSA_ILi256EEENSA_ILi64EEENSA_ILi32EEEEEEaNS5_IJlSC_lEEEaSJ_NS4_8TiledMMAINS4_8MMA_AtomIJNS4_21SM100_MMA_S8_2x1SM_SSIaaiLi256ELi64ELNS4_4UMMA5MajorE0ELSO_0ELNSN_8SaturateE0EEEEEENS4_6LayoutINS5_IJSC_SC_SC_EEENS5_IJNSA_ILi0EEESU_SU_EEEEENS5_IJNS4_10UnderscoreESX_SX_EEEEENS4_18SM100_TMA_2SM_LOADENS4_14ComposedLayoutINS4_7SwizzleILi1ELi4ELi3EEENS4_18smem_ptr_flag_bitsILi8EEENSS_INS5_IJNSA_ILi8EEESH_EEENS5_IJSH_SC_EEEEEEEvNS4_8identityES10_S1A_vS1B_EENS_8epilogue10collective18CollectiveEpilogueINS1D_23Sm100TmaWarpSpecializedILi1ELi1ELi64ELb0ELb0EEEJNS5_IJNSA_ILi128EEESG_SH_EEENS5_IJNSS_IS1I_SC_EENSS_ISG_SC_EEEEEaSJ_aSJ_NS1D_6fusion15FusionCallbacksIS1H_NS1N_17LinearCombinationIaiaiLNS_15FloatRoundStyleE2EEES1J_S1M_JEEENS4_5SM1004TMEM4LOAD26SM100_TMEM_LOAD_32dp32b64xENS4_13SM90_TMA_LOADENS11_INS12_ILi2ELi4ELi3EEES15_NSS_INS5_IJS16_SG_EEENS5_IJSG_SC_EEEEEEENS4_39AutoVectorizingCopyWithAssumedAlignmentILi128EEENS4_14SM90_TMA_STOREES22_S24_S24_EEEvvEEEEvNT_6ParamsE,"",@"SHT_CUDA_INFO"
	.sectionflags	@""
	.align	4


	//----- nvinfo : EIATTR_CUDA_API_VERSION
	.align		4
        /*0000*/ 	.byte	0x04, 0x37
        /*0002*/ 	.short	(.L_31 - .L_30)
.L_30:
        /*0004*/ 	.word	0x00000082


	//----- nvinfo : EIATTR_KPARAM_INFO
	.align		4
.L_31:
        /*0008*/ 	.byte	0x04, 0x17
        /*000a*/ 	.short	(.L_33 - .L_32)
.L_32:
        /*000c*/ 	.word	0x00000000
        /*0010*/ 	.short	0x0000
        /*0012*/ 	.short	0x0000
        /*0014*/ 	.byte	0x00, 0xf0, 0x01, 0x20


	//----- nvinfo : EIATTR_AT_ENTRY_FRAGMENTS
	.align		4
.L_33:
        /*0018*/ 	.byte	0x04, 0x4f
        /*001a*/ 	.short	(.L_35 - .L_34)


	//   ....[0]....
.L_34:
        /*001c*/ 	.word	0x00000007


	//----- nvinfo : EIATTR_RESERVED_SMEM_USED
	.align		4
.L_35:
        /*0020*/ 	.byte	0x01, 0x41
	.zero		2


	//----- nvinfo : EIATTR_SPARSE_MMA_MASK
	.align		4
        /*0024*/ 	.byte	0x03, 0x50
        /*0026*/ 	.short	0x0000


	//----- nvinfo : EIATTR_TCGEN05_2CTA_USED
	.align		4
        /*0028*/ 	.byte	0x01, 0x52
	.zero		2


	//----- nvinfo : EIATTR_MAXREG_COUNT
	.align		4
        /*002c*/ 	.byte	0x03, 0x1b
        /*002e*/ 	.short	0x00ff


	//----- nvinfo : EIATTR_NUM_BARRIERS
	.align		4
        /*0030*/ 	.byte	0x02, 0x4c
        /*0032*/ 	.byte	0x07
	.zero		1


	//----- nvinfo : EIATTR_EXTERNS
	.align		4
        /*0034*/ 	.byte	0x04, 0x0f
        /*0036*/ 	.short	(.L_37 - .L_36)


	//   ....[0]....
	.align		4
.L_36:
        /*0038*/ 	.word	index@(__assertfail)


	//----- nvinfo : EIATTR_MERCURY_ISA_VERSION
	.align		4
.L_37:
        /*003c*/ 	.byte	0x03, 0x5f
        /*003e*/ 	.short	0x0101


	//----- nvinfo : EIATTR_INT_WARP_WIDE_INSTR_OFFSETS
	.align		4
        /*0040*/ 	.byte	0x04, 0x31
        /*0042*/ 	.short	(.L_39 - .L_38)


	//   ....[0]....
.L_38:
        /*0044*/ 	.word	0x00001180


	//   ....[1]....
        /*0048*/ 	.word	0x00001220


	//   ....[2]....
        /*004c*/ 	.word	0x00002580


	//   ....[3]....
        /*0050*/ 	.word	0x000057e0


	//   ....[4]....
        /*0054*/ 	.word	0x00005800


	//   ....[5]....
        /*0058*/ 	.word	0x00005830


	//   ....[6]....
        /*005c*/ 	.word	0x00006240


	//   ....[7]....
        /*0060*/ 	.word	0x00006360


	//----- nvinfo : EIATTR_COOP_GROUP_MASK_REGIDS
	.align		4
.L_39:
        /*0064*/ 	.byte	0x04, 0x29
        /*0066*/ 	.short	(.L_41 - .L_40)


	//   ....[0]....
.L_40:
        /*0068*/ 	.word	0xffffffff


	//   ....[1]....
        /*006c*/ 	.word	0xffffffff


	//   ....[2]....
        /*0070*/ 	.word	0xffffffff


	//   ....[3]....
        /*0074*/ 	.word	0xffffffff


	//   ....[4]....
        /*0078*/ 	.word	0xffffffff


	//   ....[5]....
        /*007c*/ 	.word	0xffffffff


	//   ....[6]....
        /*0080*/ 	.word	0xffffffff


	//   ....[7]....
        /*0084*/ 	.word	0xffffffff


	//   ....[8]....
        /*0088*/ 	.word	0xffffffff


	//   ....[9]....
        /*008c*/ 	.word	0xffffffff


	//   ....[10]....
        /*0090*/ 	.word	0xffffffff


	//   ....[11]....
        /*0094*/ 	.word	0xffffffff


	//   ....[12]....
        /*0098*/ 	.word	0xffffffff


	//   ....[13]....
        /*009c*/ 	.word	0xffffffff


	//----- nvinfo : EIATTR_COOP_GROUP_INSTR_OFFSETS
	.align		4
.L_41:
        /*00a0*/ 	.byte	0x04, 0x28
        /*00a2*/ 	.short	(.L_43 - .L_42)


	//   ....[0]....
.L_42:
        /*00a4*/ 	.word	0x000000c0


	//   ....[1]....
        /*00a8*/ 	.word	0x00000500


	//   ....[2]....
        /*00ac*/ 	.word	0x00000b50


	//   ....[3]....
        /*00b0*/ 	.word	0x00000c80


	//   ....[4]....
        /*00b4*/ 	.word	0x00000d70


	//   ....[5]....
        /*00b8*/ 	.word	0x00000ed0


	//   ....[6]....
        /*00bc*/ 	.word	0x00001060


	//   ....[7]....
        /*00c0*/ 	.word	0x000012a0


	//   ....[8]....
        /*00c4*/ 	.word	0x00002460


	//   ....[9]....
        /*00c8*/ 	.word	0x00004710


	//   ....[10]....
        /*00cc*/ 	.word	0x00004be0


	//   ....[11]....
        /*00d0*/ 	.word	0x00004c10


	//   ....[12]....
        /*00d4*/ 	.word	0x000056e0


	//   ....[13]....
        /*00d8*/ 	.word	0x000058f0


	//----- nvinfo : EIATTR_VRC_CTA_INIT_COUNT
	.align		4
.L_43:
        /*00dc*/ 	.byte	0x02, 0x4a
        /*00de*/ 	.byte	0x80
	.zero		1


	//----- nvinfo : EIATTR_SYSCALL_OFFSETS
	.align		4
        /*00e0*/ 	.byte	0x04, 0x46
        /*00e2*/ 	.short	(.L_45 - .L_44)


	//   ....[0]....
.L_44:
        /*00e4*/ 	.word	0x00006d60


	//   ....[1]....
        /*00e8*/ 	.word	0x00006ea0


	//   ....[2]....
        /*00ec*/ 	.word	0x00007640


	//----- nvinfo : EIATTR_MBARRIER_INSTR_OFFSETS
	.align		4
.L_45:
        /*00f0*/ 	.byte	0x04, 0x39
        /*00f2*/ 	.short	(.L_47 - .L_46)


	//   ....[0]....
.L_46:
        /*00f4*/ 	.word	0x00000610
        /*00f8*/ 	.word	0x000000ff
        /*00fc*/ 	.word	0x00000000
        /*0100*/ 	.short	0x0100
        /*0102*/ 	.byte	0x08
	.zero		1


	//   ....[1]....
        /*0104*/ 	.word	0x00000620
        /*0108*/ 	.word	0x000000ff
        /*010c*/ 	.word	0x00000148
        /*0110*/ 	.short	0x0100
        /*0112*/ 	.byte	0x08
	.zero		1


	//   ....[2]....
        /*0114*/ 	.word	0x00000630
        /*0118*/ 	.word	0x000000ff
        /*011c*/ 	.word	0x00000008
        /*0120*/ 	.short	0x0100
        /*0122*/ 	.byte	0x08
	.zero		1


	//   ....[3]....
        /*0124*/ 	.word	0x00000640
        /*0128*/ 	.word	0x000000ff
        /*012c*/ 	.word	0x00000150
        /*0130*/ 	.short	0x0100
        /*0132*/ 	.byte	0x08
	.zero		1


	//   ....[4]....
        /*0134*/ 	.word	0x00000650
        /*0138*/ 	.word	0x000000ff
        /*013c*/ 	.word	0x00000010
        /*0140*/ 	.short	0x0100
        /*0142*/ 	.byte	0x08
	.zero		1


	//   ....[5]....
        /*0144*/ 	.word	0x00000660
        /*0148*/ 	.word	0x000000ff
        /*014c*/ 	.word	0x00000158
        /*0150*/ 	.short	0x0100
        /*0152*/ 	.byte	0x08
	.zero		1


	//   ....[6]....
        /*0154*/ 	.word	0x00000670
        /*0158*/ 	.word	0x000000ff
        /*015c*/ 	.word	0x00000018
        /*0160*/ 	.short	0x0100
        /*0162*/ 	.byte	0x08
	.zero		1


	//   ....[7]....
        /*0164*/ 	.word	0x00000680
        /*0168*/ 	.word	0x000000ff
        /*016c*/ 	.word	0x00000160
        /*0170*/ 	.short	0x0100
        /*0172*/ 	.byte	0x08
	.zero		1


	//   ....[8]....
        /*0174*/ 	.word	0x00000690
        /*0178*/ 	.word	0x000000ff
        /*017c*/ 	.word	0x00000020
        /*0180*/ 	.short	0x0100
        /*0182*/ 	.byte	0x08
	.zero		1


	//   ....[9]....
        /*0184*/ 	.word	0x000006a0
        /*0188*/ 	.word	0x000000ff
        /*018c*/ 	.word	0x00000168
        /*0190*/ 	.short	0x0100
        /*0192*/ 	.byte	0x08
	.zero		1


	//   ....[10]....
        /*0194*/ 	.word	0x000006b0
        /*0198*/ 	.word	0x000000ff
        /*019c*/ 	.word	0x00000028
        /*01a0*/ 	.short	0x0100
        /*01a2*/ 	.byte	0x08
	.zero		1


	//   ....[11]....
        /*01a4*/ 	.word	0x000006c0
        /*01a8*/ 	.word	0x000000ff
        /*01ac*/ 	.word	0x00000170
        /*01b0*/ 	.short	0x0100
        /*01b2*/ 	.byte	0x08
	.zero		1


	//   ....[12]....
        /*01b4*/ 	.word	0x000006d0
        /*01b8*/ 	.word	0x000000ff
        /*01bc*/ 	.word	0x00000030
        /*01c0*/ 	.short	0x0100
        /*01c2*/ 	.byte	0x08
	.zero		1


	//   ....[13]....
        /*01c4*/ 	.word	0x000006e0
        /*01c8*/ 	.word	0x000000ff
        /*01cc*/ 	.word	0x00000178
        /*01d0*/ 	.short	0x0100
        /*01d2*/ 	.byte	0x08
	.zero		1


	//   ....[14]....
        /*01d4*/ 	.word	0x000006f0
        /*01d8*/ 	.word	0x000000ff
        /*01dc*/ 	.word	0x00000038
        /*01e0*/ 	.short	0x0100
        /*01e2*/ 	.byte	0x08
	.zero		1


	//   ....[15]....
        /*01e4*/ 	.word	0x00000700
        /*01e8*/ 	.word	0x000000ff
        /*01ec*/ 	.word	0x00000180
        /*01f0*/ 	.short	0x0100
        /*01f2*/ 	.byte	0x08
	.zero		1


	//   ....[16]....
        /*01f4*/ 	.word	0x00000710
        /*01f8*/ 	.word	0x000000ff
        /*01fc*/ 	.word	0x00000040
        /*0200*/ 	.short	0x0100
        /*0202*/ 	.byte	0x08
	.zero		1


	//   ....[17]....
        /*0204*/ 	.word	0x00000720
        /*0208*/ 	.word	0x000000ff
        /*020c*/ 	.word	0x00000188
        /*0210*/ 	.short	0x0100
        /*0212*/ 	.byte	0x08
	.zero		1


	//   ....[18]....
        /*0214*/ 	.word	0x00000730
        /*0218*/ 	.word	0x000000ff
        /*021c*/ 	.word	0x00000048
        /*0220*/ 	.short	0x0100
        /*0222*/ 	.byte	0x08
	.zero		1


	//   ....[19]....
        /*0224*/ 	.word	0x00000740
        /*0228*/ 	.word	0x000000ff
        /*022c*/ 	.word	0x00000190
        /*0230*/ 	.short	0x0100
        /*0232*/ 	.byte	0x08
	.zero		1


	//   ....[20]....
        /*0234*/ 	.word	0x00000750
        /*0238*/ 	.word	0x000000ff
        /*023c*/ 	.word	0x00000050
        /*0240*/ 	.short	0x0100
        /*0242*/ 	.byte	0x08
	.zero		1


	//   ....[21]....
        /*0244*/ 	.word	0x00000760
        /*0248*/ 	.word	0x000000ff
        /*024c*/ 	.word	0x00000198
        /*0250*/ 	.short	0x0100
        /*0252*/ 	.byte	0x08
	.zero		1


	//   ....[22]....
        /*0254*/ 	.word	0x00000770
        /*0258*/ 	.word	0x000000ff
        /*025c*/ 	.word	0x00000058
        /*0260*/ 	.short	0x0100
        /*0262*/ 	.byte	0x08
	.zero		1


	//   ....[23]....
        /*0264*/ 	.word	0x00000780
        /*0268*/ 	.word	0x000000ff
        /*026c*/ 	.word	0x000001a0
        /*0270*/ 	.short	0x0100
        /*0272*/ 	.byte	0x08
	.zero		1


	//   ....[24]....
        /*0274*/ 	.word	0x00000790
        /*0278*/ 	.word	0x000000ff
        /*027c*/ 	.word	0x00000060
        /*0280*/ 	.short	0x0100
        /*0282*/ 	.byte	0x08
	.zero		1


	//   ....[25]....
        /*0284*/ 	.word	0x000007a0
        /*0288*/ 	.word	0x000000ff
        /*028c*/ 	.word	0x000001a8
        /*0290*/ 	.short	0x0100
        /*0292*/ 	.byte	0x08
	.zero		1


	//   ....[26]....
        /*0294*/ 	.word	0x000007b0
        /*0298*/ 	.word	0x000000ff
        /*029c*/ 	.word	0x00000068
        /*02a0*/ 	.short	0x0100
        /*02a2*/ 	.byte	0x08
	.zero		1


	//   ....[27]....
        /*02a4*/ 	.word	0x000007c0
        /*02a8*/ 	.word	0x000000ff
        /*02ac*/ 	.word	0x000001b0
        /*02b0*/ 	.short	0x0100
        /*02b2*/ 	.byte	0x08
	.zero		1


	//   ....[28]....
        /*02b4*/ 	.word	0x000007d0
        /*02b8*/ 	.word	0x000000ff
        /*02bc*/ 	.word	0x00000070
        /*02c0*/ 	.short	0x0100
        /*02c2*/ 	.byte	0x08
	.zero		1


	//   ....[29]....
        /*02c4*/ 	.word	0x000007e0
        /*02c8*/ 	.word	0x000000ff
        /*02cc*/ 	.word	0x000001b8
        /*02d0*/ 	.short	0x0100
        /*02d2*/ 	.byte	0x08
	.zero		1


	//   ....[30]....
        /*02d4*/ 	.word	0x000007f0
        /*02d8*/ 	.word	0x000000ff
        /*02dc*/ 	.word	0x00000078
        /*02e0*/ 	.short	0x0100
        /*02e2*/ 	.byte	0x08
	.zero		1


	//   ....[31]....
        /*02e4*/ 	.word	0x00000800
        /*02e8*/ 	.word	0x000000ff
        /*02ec*/ 	.word	0x000001c0
        /*02f0*/ 	.short	0x0100
        /*02f2*/ 	.byte	0x08
	.zero		1


	//   ....[32]....
        /*02f4*/ 	.word	0x00000810
        /*02f8*/ 	.word	0x000000ff
        /*02fc*/ 	.word	0x00000080
        /*0300*/ 	.short	0x0100
        /*0302*/ 	.byte	0x08
	.zero		1


	//   ....[33]....
        /*0304*/ 	.word	0x00000820
        /*0308*/ 	.word	0x000000ff
        /*030c*/ 	.word	0x000001c8
        /*0310*/ 	.short	0x0100
        /*0312*/ 	.byte	0x08
	.zero		1


	//   ....[34]....
        /*0314*/ 	.word	0x00000830
        /*0318*/ 	.word	0x000000ff
        /*031c*/ 	.word	0x00000088
        /*0320*/ 	.short	0x0100
        /*0322*/ 	.byte	0x08
	.zero		1


	//   ....[35]....
        /*0324*/ 	.word	0x00000840
        /*0328*/ 	.word	0x000000ff
        /*032c*/ 	.word	0x000001d0
        /*0330*/ 	.short	0x0100
        /*0332*/ 	.byte	0x08
	.zero		1


	//   ....[36]....
        /*0334*/ 	.word	0x00000850
        /*0338*/ 	.word	0x000000ff
        /*033c*/ 	.word	0x00000090
        /*0340*/ 	.short	0x0100
        /*0342*/ 	.byte	0x08
	.zero		1


	//   ....[37]....
        /*0344*/ 	.word	0x00000860
        /*0348*/ 	.word	0x000000ff
        /*034c*/ 	.word	0x000001d8
        /*0350*/ 	.short	0x0100
        /*0352*/ 	.byte	0x08
	.zero		1


	//   ....[38]....
        /*0354*/ 	.word	0x00000870
        /*0358*/ 	.word	0x000000ff
        /*035c*/ 	.word	0x00000098
        /*0360*/ 	.short	0x0100
        /*0362*/ 	.byte	0x08
	.zero		1


	//   ....[39]....
        /*0364*/ 	.word	0x00000880
        /*0368*/ 	.word	0x000000ff
        /*036c*/ 	.word	0x000001e0
        /*0370*/ 	.short	0x0100
        /*0372*/ 	.byte	0x08
	.zero		1


	//   ....[40]....
        /*0374*/ 	.word	0x00000890
        /*0378*/ 	.word	0x000000ff
        /*037c*/ 	.word	0x000000a0
        /*0380*/ 	.short	0x0100
        /*0382*/ 	.byte	0x08
	.zero		1


	//   ....[41]....
        /*0384*/ 	.word	0x000008a0
        /*0388*/ 	.word	0x000000ff
        /*038c*/ 	.word	0x000001e8
        /*0390*/ 	.short	0x0100
        /*0392*/ 	.byte	0x08
	.zero		1


	//   ....[42]....
        /*0394*/ 	.word	0x000008b0
        /*0398*/ 	.word	0x000000ff
        /*039c*/ 	.word	0x000000a8
        /*03a0*/ 	.short	0x0100
        /*03a2*/ 	.byte	0x08
	.zero		1


	//   ....[43]....
        /*03a4*/ 	.word	0x000008c0
        /*03a8*/ 	.word	0x000000ff
        /*03ac*/ 	.word	0x000001f0
        /*03b0*/ 	.short	0x0100
        /*03b2*/ 	.byte	0x08
	.zero		1


	//   ....[44]....
        /*03b4*/ 	.word	0x000008d0
        /*03b8*/ 	.word	0x000000ff
        /*03bc*/ 	.word	0x000000b0
        /*03c0*/ 	.short	0x0100
        /*03c2*/ 	.byte	0x08
	.zero		1


	//   ....[45]....
        /*03c4*/ 	.word	0x000008e0
        /*03c8*/ 	.word	0x000000ff
        /*03cc*/ 	.word	0x000001f8
        /*03d0*/ 	.short	0x0100
        /*03d2*/ 	.byte	0x08
	.zero		1


	//   ....[46]....
        /*03d4*/ 	.word	0x000008f0
        /*03d8*/ 	.word	0x000000ff
        /*03dc*/ 	.word	0x000000b8
        /*03e0*/ 	.short	0x0100
        /*03e2*/ 	.byte	0x08
	.zero		1


	//   ....[47]....
        /*03e4*/ 	.word	0x00000900
        /*03e8*/ 	.word	0x000000ff
        /*03ec*/ 	.word	0x00000200
        /*03f0*/ 	.short	0x0100
        /*03f2*/ 	.byte	0x08
	.zero		1


	//   ....[48]....
        /*03f4*/ 	.word	0x00000910
        /*03f8*/ 	.word	0x000000ff
        /*03fc*/ 	.word	0x000000c0
        /*0400*/ 	.short	0x0100
        /*0402*/ 	.byte	0x08
	.zero		1


	//   ....[49]....
        /*0404*/ 	.word	0x00000920
        /*0408*/ 	.word	0x000000ff
        /*040c*/ 	.word	0x00000208
        /*0410*/ 	.short	0x0100
        /*0412*/ 	.byte	0x08
	.zero		1


	//   ....[50]....
        /*0414*/ 	.word	0x00000930
        /*0418*/ 	.word	0x000000ff
        /*041c*/ 	.word	0x000000c8
        /*0420*/ 	.short	0x0100
        /*0422*/ 	.byte	0x08
	.zero		1


	//   ....[51]....
        /*0424*/ 	.word	0x00000940
        /*0428*/ 	.word	0x000000ff
        /*042c*/ 	.word	0x00000210
        /*0430*/ 	.short	0x0100
        /*0432*/ 	.byte	0x08
	.zero		1


	//   ....[52]....
        /*0434*/ 	.word	0x00000950
        /*0438*/ 	.word	0x000000ff
        /*043c*/ 	.word	0x000000d0
        /*0440*/ 	.short	0x0100
        /*0442*/ 	.byte	0x08
	.zero		1


	//   ....[53]....
        /*0444*/ 	.word	0x00000960
        /*0448*/ 	.word	0x000000ff
        /*044c*/ 	.word	0x00000218
        /*0450*/ 	.short	0x0100
        /*0452*/ 	.byte	0x08
	.zero		1


	//   ....[54]....
        /*0454*/ 	.word	0x00000970
        /*0458*/ 	.word	0x000000ff
        /*045c*/ 	.word	0x000000d8
        /*0460*/ 	.short	0x0100
        /*0462*/ 	.byte	0x08
	.zero		1


	//   ....[55]....
        /*0464*/ 	.word	0x00000980
        /*0468*/ 	.word	0x000000ff
        /*046c*/ 	.word	0x00000220
        /*0470*/ 	.short	0x0100
        /*0472*/ 	.byte	0x08
	.zero		1


	//   ....[56]....
        /*0474*/ 	.word	0x00000990
        /*0478*/ 	.word	0x000000ff
        /*047c*/ 	.word	0x000000e0
        /*0480*/ 	.short	0x0100
        /*0482*/ 	.byte	0x08
	.zero		1


	//   ....[57]....
        /*0484*/ 	.word	0x000009a0
        /*0488*/ 	.word	0x000000ff
        /*048c*/ 	.word	0x00000228
        /*0490*/ 	.short	0x0100
        /*0492*/ 	.byte	0x08
	.zero		1


	//   ....[58]....
        /*0494*/ 	.word	0x000009b0
        /*0498*/ 	.word	0x000000ff
        /*049c*/ 	.word	0x000000e8
        /*04a0*/ 	.short	0x0100
        /*04a2*/ 	.byte	0x08
	.zero		1


	//   ....[59]....
        /*04a4*/ 	.word	0x000009c0
        /*04a8*/ 	.word	0x000000ff
        /*04ac*/ 	.word	0x00000230
        /*04b0*/ 	.short	0x0100
        /*04b2*/ 	.byte	0x08
	.zero		1


	//   ....[60]....
        /*04b4*/ 	.word	0x000009d0
        /*04b8*/ 	.word	0x000000ff
        /*04bc*/ 	.word	0x000000f0
        /*04c0*/ 	.short	0x0100
        /*04c2*/ 	.byte	0x08
	.zero		1


	//   ....[61]....
        /*04c4*/ 	.word	0x000009e0
        /*04c8*/ 	.word	0x000000ff
        /*04cc*/ 	.word	0x00000238
        /*04d0*/ 	.short	0x0100
        /*04d2*/ 	.byte	0x08
	.zero		1


	//   ....[62]....
        /*04d4*/ 	.word	0x000009f0
        /*04d8*/ 	.word	0x000000ff
        /*04dc*/ 	.word	0x000000f8
        /*04e0*/ 	.short	0x0100
        /*04e2*/ 	.byte	0x08
	.zero		1


	//   ....[63]....
        /*04e4*/ 	.word	0x00000a00
        /*04e8*/ 	.word	0x000000ff
        /*04ec*/ 	.word	0x00000240
        /*04f0*/ 	.short	0x0100
        /*04f2*/ 	.byte	0x08
	.zero		1


	//   ....[64]....
        /*04f4*/ 	.word	0x00000a10
        /*04f8*/ 	.word	0x000000ff
        /*04fc*/ 	.word	0x00000100
        /*0500*/ 	.short	0x0100
        /*0502*/ 	.byte	0x08
	.zero		1


	//   ....[65]....
        /*0504*/ 	.word	0x00000a20
        /*0508*/ 	.word	0x000000ff
        /*050c*/ 	.word	0x00000248
        /*0510*/ 	.short	0x0100
        /*0512*/ 	.byte	0x08
	.zero		1


	//   ....[66]....
        /*0514*/ 	.word	0x00000a30
        /*0518*/ 	.word	0x000000ff
        /*051c*/ 	.word	0x00000108
        /*0520*/ 	.short	0x0100
        /*0522*/ 	.byte	0x08
	.zero		1


	//   ....[67]....
        /*0524*/ 	.word	0x00000a40
        /*0528*/ 	.word	0x000000ff
        /*052c*/ 	.word	0x00000250
        /*0530*/ 	.short	0x0100
        /*0532*/ 	.byte	0x08
	.zero		1


	//   ....[68]....
        /*0534*/ 	.word	0x00000a50
        /*0538*/ 	.word	0x000000ff
        /*053c*/ 	.word	0x00000110
        /*0540*/ 	.short	0x0100
        /*0542*/ 	.byte	0x08
	.zero		1


	//   ....[69]....
        /*0544*/ 	.word	0x00000a60
        /*0548*/ 	.word	0x000000ff
        /*054c*/ 	.word	0x00000258
        /*0550*/ 	.short	0x0100
        /*0552*/ 	.byte	0x08
	.zero		1


	//   ....[70]....
        /*0554*/ 	.word	0x00000a70
        /*0558*/ 	.word	0x000000ff
        /*055c*/ 	.word	0x00000118
        /*0560*/ 	.short	0x0100
        /*0562*/ 	.byte	0x08
	.zero		1


	//   ....[71]....
        /*0564*/ 	.word	0x00000a80
        /*0568*/ 	.word	0x000000ff
        /*056c*/ 	.word	0x00000260
        /*0570*/ 	.short	0x0100
        /*0572*/ 	.byte	0x08
	.zero		1


	//   ....[72]....
        /*0574*/ 	.word	0x00000a90
        /*0578*/ 	.word	0x000000ff
        /*057c*/ 	.word	0x00000120
        /*0580*/ 	.short	0x0100
        /*0582*/ 	.byte	0x08
	.zero		1


	//   ....[73]....
        /*0584*/ 	.word	0x00000aa0
        /*0588*/ 	.word	0x000000ff
        /*058c*/ 	.word	0x00000268
        /*0590*/ 	.short	0x0100
        /*0592*/ 	.byte	0x08
	.zero		1


	//   ....[74]....
        /*0594*/ 	.word	0x00000ab0
        /*0598*/ 	.word	0x000000ff
        /*059c*/ 	.word	0x00000128
        /*05a0*/ 	.short	0x0100
        /*05a2*/ 	.byte	0x08
	.zero		1


	//   ....[75]....
        /*05a4*/ 	.word	0x00000ac0
        /*05a8*/ 	.word	0x000000ff
        /*05ac*/ 	.word	0x00000270
        /*05b0*/ 	.short	0x0100
        /*05b2*/ 	.byte	0x08
	.zero		1


	//   ....[76]....
        /*05b4*/ 	.word	0x00000ad0
        /*05b8*/ 	.word	0x000000ff
        /*05bc*/ 	.word	0x00000130
        /*05c0*/ 	.short	0x0100
        /*05c2*/ 	.byte	0x08
	.zero		1


	//   ....[77]....
        /*05c4*/ 	.word	0x00000ae0
        /*05c8*/ 	.word	0x000000ff
        /*05cc*/ 	.word	0x00000278
        /*05d0*/ 	.short	0x0100
        /*05d2*/ 	.byte	0x08
	.zero		1


	//   ....[78]....
        /*05d4*/ 	.word	0x00000af0
        /*05d8*/ 	.word	0x000000ff
        /*05dc*/ 	.word	0x00000138
        /*05e0*/ 	.short	0x0100
        /*05e2*/ 	.byte	0x08
	.zero		1


	//   ....[79]....
        /*05e4*/ 	.word	0x00000b00
        /*05e8*/ 	.word	0x000000ff
        /*05ec*/ 	.word	0x00000280
        /*05f0*/ 	.short	0x0100
        /*05f2*/ 	.byte	0x08
	.zero		1


	//   ....[80]....
        /*05f4*/ 	.word	0x00000b10
        /*05f8*/ 	.word	0x000000ff
        /*05fc*/ 	.word	0x00000140
        /*0600*/ 	.short	0x0100
        /*0602*/ 	.byte	0x08
	.zero		1


	//   ....[81]....
        /*0604*/ 	.word	0x00000b20
        /*0608*/ 	.word	0x000000ff
        /*060c*/ 	.word	0x00000288
        /*0610*/ 	.short	0x0100
        /*0612*/ 	.byte	0x08
	.zero		1


	//   ....[82]....
        /*0614*/ 	.word	0x00000c50
        /*0618*/ 	.word	0x000000ff
        /*061c*/ 	.word	0x00000290
        /*0620*/ 	.short	0x0100
        /*0622*/ 	.byte	0x09
	.zero		1


	//   ....[83]....
        /*0624*/ 	.word	0x00000c60
        /*0628*/ 	.word	0x000000ff
        /*062c*/ 	.word	0x00000298
        /*0630*/ 	.short	0x0100
        /*0632*/ 	.byte	0x09
	.zero		1


	//   ....[84]....
        /*0634*/ 	.word	0x00000d40
        /*0638*/ 	.word	0x000000ff
        /*063c*/ 	.word	0x000002a0
        /*0640*/ 	.short	0x0100
        /*0642*/ 	.byte	0x08
	.zero		1


	//   ....[85]....
        /*0644*/ 	.word	0x00000d50
        /*0648*/ 	.word	0x000000ff
        /*064c*/ 	.word	0x000002a8
        /*0650*/ 	.short	0x0100
        /*0652*/ 	.byte	0x08
	.zero		1


	//   ....[86]....
        /*0654*/ 	.word	0x00000e80
        /*0658*/ 	.word	0x000000ff
        /*065c*/ 	.word	0x000002b0
        /*0660*/ 	.short	0x0100
        /*0662*/ 	.byte	0x08
	.zero		1


	//   ....[87]....
        /*0664*/ 	.word	0x00000e90
        /*0668*/ 	.word	0x000000ff
        /*066c*/ 	.word	0x000002c0
        /*0670*/ 	.short	0x0100
        /*0672*/ 	.byte	0x08
	.zero		1


	//   ....[88]....
        /*0674*/ 	.word	0x00000ea0
        /*0678*/ 	.word	0x000000ff
        /*067c*/ 	.word	0x000002b8
        /*0680*/ 	.short	0x0100
        /*0682*/ 	.byte	0x08
	.zero		1


	//   ....[89]....
        /*0684*/ 	.word	0x00000eb0
        /*0688*/ 	.word	0x000000ff
        /*068c*/ 	.word	0x000002c8
        /*0690*/ 	.short	0x0100
        /*0692*/ 	.byte	0x08
	.zero		1


	//   ....[90]....
        /*0694*/ 	.word	0x00000fd0
        /*0698*/ 	.word	0x000000ff
        /*069c*/ 	.word	0x000002d0
        /*06a0*/ 	.short	0x0100
        /*06a2*/ 	.byte	0x09
	.zero		1


	//   ....[91]....
        /*06a4*/ 	.word	0x00000fe0
        /*06a8*/ 	.word	0x000000ff
        /*06ac*/ 	.word	0x000002f0
        /*06b0*/ 	.short	0x0100
        /*06b2*/ 	.byte	0x09
	.zero		1


	//   ....[92]....
        /*06b4*/ 	.word	0x00000ff0
        /*06b8*/ 	.word	0x000000ff
        /*06bc*/ 	.word	0x000002d8
        /*06c0*/ 	.short	0x0100
        /*06c2*/ 	.byte	0x09
	.zero		1


	//   ....[93]....
        /*06c4*/ 	.word	0x00001000
        /*06c8*/ 	.word	0x000000ff
        /*06cc*/ 	.word	0x000002f8
        /*06d0*/ 	.short	0x0100
        /*06d2*/ 	.byte	0x09
	.zero		1


	//   ....[94]....
        /*06d4*/ 	.word	0x00001010
        /*06d8*/ 	.word	0x000000ff
        /*06dc*/ 	.word	0x000002e0
        /*06e0*/ 	.short	0x0100
        /*06e2*/ 	.byte	0x09
	.zero		1


	//   ....[95]....
        /*06e4*/ 	.word	0x00001020
        /*06e8*/ 	.word	0x000000ff
        /*06ec*/ 	.word	0x00000300
        /*06f0*/ 	.short	0x0100
        /*06f2*/ 	.byte	0x09
	.zero		1


	//   ....[96]....
        /*06f4*/ 	.word	0x00001030
        /*06f8*/ 	.word	0x000000ff
        /*06fc*/ 	.word	0x000002e8
        /*0700*/ 	.short	0x0100
        /*0702*/ 	.byte	0x09
	.zero		1


	//   ....[97]....
        /*0704*/ 	.word	0x00001040
        /*0708*/ 	.word	0x000000ff
        /*070c*/ 	.word	0x00000308
        /*0710*/ 	.short	0x0100
        /*0712*/ 	.byte	0x09
	.zero		1


	//   ....[98]....
        /*0714*/ 	.word	0x00001130
        /*0718*/ 	.word	0x000000ff
        /*071c*/ 	.word	0x00000310
        /*0720*/ 	.short	0x0100
        /*0722*/ 	.byte	0x08
	.zero		1


	//   ....[99]....
        /*0724*/ 	.word	0x00001140
        /*0728*/ 	.word	0x000000ff
        /*072c*/ 	.word	0x00000320
        /*0730*/ 	.short	0x0100
        /*0732*/ 	.byte	0x08
	.zero		1


	//   ....[100]....
        /*0734*/ 	.word	0x00001150
        /*0738*/ 	.word	0x000000ff
        /*073c*/ 	.word	0x00000318
        /*0740*/ 	.short	0x0100
        /*0742*/ 	.byte	0x08
	.zero		1


	//   ....[101]....
        /*0744*/ 	.word	0x00001160
        /*0748*/ 	.word	0x000000ff
        /*074c*/ 	.word	0x00000328
        /*0750*/ 	.short	0x0100
        /*0752*/ 	.byte	0x08
	.zero		1


	//   ....[102]....
        /*0754*/ 	.word	0x00001250
        /*0758*/ 	.word	0x000000ff
        /*075c*/ 	.word	0x00000330
        /*0760*/ 	.short	0x0100
        /*0762*/ 	.byte	0x06
	.zero		1


	//   ....[103]....
        /*0764*/ 	.word	0x00001c60
        /*0768*/ 	.word	0x00000003
        /*076c*/ 	.word	0x00000320
        /*0770*/ 	.short	0x010a
        /*0772*/ 	.byte	0xff
	.zero		1


	//   ....[104]....
        /*0774*/ 	.word	0x00001c90
        /*0778*/ 	.word	0x00000003
        /*077c*/ 	.word	0x00000310
        /*0780*/ 	.short	0x0101
        /*0782*/ 	.byte	0xff
	.zero		1


	//   ....[105]....
        /*0784*/ 	.word	0x00001d90
        /*0788*/ 	.word	0x000000ff
        /*078c*/ 	.word	0x00000148
        /*0790*/ 	.short	0x010a
        /*0792*/ 	.byte	0x08
	.zero		1


	//   ....[106]....
        /*0794*/ 	.word	0x00001e60
        /*0798*/ 	.word	0x000000ff
        /*079c*/ 	.word	0x00000148
        /*07a0*/ 	.short	0x010a
        /*07a2*/ 	.byte	0x21
	.zero		1


	//   ....[107]....
        /*07a4*/ 	.word	0x00002010
        /*07a8*/ 	.word	0x000000ff
        /*07ac*/ 	.word	0x00000148
        /*07b0*/ 	.short	0x010a
        /*07b2*/ 	.byte	0x08
	.zero		1


	//   ....[108]....
        /*07b4*/ 	.word	0x00002110
        /*07b8*/ 	.word	0x000000ff
        /*07bc*/ 	.word	0x000002a8
        /*07c0*/ 	.short	0x0101
        /*07c2*/ 	.byte	0x04
	.zero		1


	//   ....[109]....
        /*07c4*/ 	.word	0x00002130
        /*07c8*/ 	.word	0x000000ff
        /*07cc*/ 	.word	0x00000148
        /*07d0*/ 	.short	0x010a
        /*07d2*/ 	.byte	0x08
	.zero		1


	//   ....[110]....
        /*07d4*/ 	.word	0x000021b0
        /*07d8*/ 	.word	0x000000ff
        /*07dc*/ 	.word	0x00000148
        /*07e0*/ 	.short	0x010a
        /*07e2*/ 	.byte	0x11
	.zero		1


	//   ....[111]....
        /*07e4*/ 	.word	0x00002340
        /*07e8*/ 	.word	0x000000ff
        /*07ec*/ 	.word	0x00000148
        /*07f0*/ 	.short	0x010a
        /*07f2*/ 	.byte	0x08
	.zero		1


	//   ....[112]....
        /*07f4*/ 	.word	0x00002490
        /*07f8*/ 	.word	0x00000002
        /*07fc*/ 	.word	0x000002b0
        /*0800*/ 	.short	0x010a
        /*0802*/ 	.byte	0xff
	.zero		1


	//   ....[113]....
        /*0804*/ 	.word	0x00002550
        /*0808*/ 	.word	0x00000002
        /*080c*/ 	.word	0x00000000
        /*0810*/ 	.short	0x0101
        /*0812*/ 	.byte	0xff
	.zero		1


	//   ....[114]....
        /*0814*/ 	.word	0x00002ab0
        /*0818*/ 	.word	0x000000ff
        /*081c*/ 	.word	0x00000000
        /*0820*/ 	.short	0x010a
        /*0822*/ 	.byte	0x05
	.zero		1


	//   ....[115]....
        /*0824*/ 	.word	0x00002b40
        /*0828*/ 	.word	0x000000ff
        /*082c*/ 	.word	0x00000000
        /*0830*/ 	.short	0x010a
        /*0832*/ 	.byte	0x05
	.zero		1


	//   ....[116]....
        /*0834*/ 	.word	0x00002bd0
        /*0838*/ 	.word	0x000000ff
        /*083c*/ 	.word	0x00000000
        /*0840*/ 	.short	0x010a
        /*0842*/ 	.byte	0x05
	.zero		1


	//   ....[117]....
        /*0844*/ 	.word	0x00002c60
        /*0848*/ 	.word	0x000000ff
        /*084c*/ 	.word	0x00000000
        /*0850*/ 	.short	0x010a
        /*0852*/ 	.byte	0x05
	.zero		1


	//   ....[118]....
        /*0854*/ 	.word	0x00002cf0
        /*0858*/ 	.word	0x000000ff
        /*085c*/ 	.word	0x00000000
        /*0860*/ 	.short	0x010a
        /*0862*/ 	.byte	0x05
	.zero		1


	//   ....[119]....
        /*0864*/ 	.word	0x00002d80
        /*0868*/ 	.word	0x000000ff
        /*086c*/ 	.word	0x00000000
        /*0870*/ 	.short	0x010a
        /*0872*/ 	.byte	0x05
	.zero		1


	//   ....[120]....
        /*0874*/ 	.word	0x00002e10
        /*0878*/ 	.word	0x000000ff
        /*087c*/ 	.word	0x00000000
        /*0880*/ 	.short	0x010a
        /*0882*/ 	.byte	0x05
	.zero		1


	//   ....[121]....
        /*0884*/ 	.word	0x00002ea0
        /*0888*/ 	.word	0x000000ff
        /*088c*/ 	.word	0x00000000
        /*0890*/ 	.short	0x010a
        /*0892*/ 	.byte	0x05
	.zero		1


	//   ....[122]....
        /*0894*/ 	.word	0x00002f30
        /*0898*/ 	.word	0x000000ff
        /*089c*/ 	.word	0x00000000
        /*08a0*/ 	.short	0x010a
        /*08a2*/ 	.byte	0x05
	.zero		1


	//   ....[123]....
        /*08a4*/ 	.word	0x00002fc0
        /*08a8*/ 	.word	0x000000ff
        /*08ac*/ 	.word	0x00000000
        /*08b0*/ 	.short	0x010a
        /*08b2*/ 	.byte	0x05
	.zero		1


	//   ....[124]....
        /*08b4*/ 	.word	0x00003050
        /*08b8*/ 	.word	0x000000ff
        /*08bc*/ 	.word	0x00000000
        /*08c0*/ 	.short	0x010a
        /*08c2*/ 	.byte	0x05
	.zero		1


	//   ....[125]....
        /*08c4*/ 	.word	0x000030e0
        /*08c8*/ 	.word	0x000000ff
        /*08cc*/ 	.word	0x00000000
        /*08d0*/ 	.short	0x010a
        /*08d2*/ 	.byte	0x05
	.zero		1


	//   ....[126]....
        /*08d4*/ 	.word	0x00003170
        /*08d8*/ 	.word	0x000000ff
        /*08dc*/ 	.word	0x00000000
        /*08e0*/ 	.short	0x010a
        /*08e2*/ 	.byte	0x05
	.zero		1


	//   ....[127]....
        /*08e4*/ 	.word	0x00003200
        /*08e8*/ 	.word	0x000000ff
        /*08ec*/ 	.word	0x00000000
        /*08f0*/ 	.short	0x010a
        /*08f2*/ 	.byte	0x05
	.zero		1


	//   ....[128]....
        /*08f4*/ 	.word	0x00003290
        /*08f8*/ 	.word	0x000000ff
        /*08fc*/ 	.word	0x00000000
        /*0900*/ 	.short	0x010a
        /*0902*/ 	.byte	0x05
	.zero		1


	//   ....[129]....
        /*0904*/ 	.word	0x00003320
        /*0908*/ 	.word	0x000000ff
        /*090c*/ 	.word	0x00000000
        /*0910*/ 	.short	0x010a
        /*0912*/ 	.byte	0x05
	.zero		1


	//   ....[130]....
        /*0914*/ 	.word	0x000033b0
        /*0918*/ 	.word	0x000000ff
        /*091c*/ 	.word	0x00000000
        /*0920*/ 	.short	0x010a
        /*0922*/ 	.byte	0x05
	.zero		1


	//   ....[131]....
        /*0924*/ 	.word	0x00003440
        /*0928*/ 	.word	0x000000ff
        /*092c*/ 	.word	0x00000000
        /*0930*/ 	.short	0x010a
        /*0932*/ 	.byte	0x05
	.zero		1


	//   ....[132]....
        /*0934*/ 	.word	0x000034d0
        /*0938*/ 	.word	0x000000ff
        /*093c*/ 	.word	0x00000000
        /*0940*/ 	.short	0x010a
        /*0942*/ 	.byte	0x05
	.zero		1


	//   ....[133]....
        /*0944*/ 	.word	0x00003560
        /*0948*/ 	.word	0x000000ff
        /*094c*/ 	.word	0x00000000
        /*0950*/ 	.short	0x010a
        /*0952*/ 	.byte	0x05
	.zero		1


	//   ....[134]....
        /*0954*/ 	.word	0x000035f0
        /*0958*/ 	.word	0x000000ff
        /*095c*/ 	.word	0x00000000
        /*0960*/ 	.short	0x010a
        /*0962*/ 	.byte	0x05
	.zero		1


	//   ....[135]....
        /*0964*/ 	.word	0x00003680
        /*0968*/ 	.word	0x000000ff
        /*096c*/ 	.word	0x00000000
        /*0970*/ 	.short	0x010a
        /*0972*/ 	.byte	0x05
	.zero		1


	//   ....[136]....
        /*0974*/ 	.word	0x00003710
        /*0978*/ 	.word	0x000000ff
        /*097c*/ 	.word	0x00000000
        /*0980*/ 	.short	0x010a
        /*0982*/ 	.byte	0x05
	.zero		1


	//   ....[137]....
        /*0984*/ 	.word	0x000037a0
        /*0988*/ 	.word	0x000000ff
        /*098c*/ 	.word	0x00000000
        /*0990*/ 	.short	0x010a
        /*0992*/ 	.byte	0x05
	.zero		1


	//   ....[138]....
        /*0994*/ 	.word	0x00003830
        /*0998*/ 	.word	0x000000ff
        /*099c*/ 	.word	0x00000000
        /*09a0*/ 	.short	0x010a
        /*09a2*/ 	.byte	0x05
	.zero		1


	//   ....[139]....
        /*09a4*/ 	.word	0x000038c0
        /*09a8*/ 	.word	0x000000ff
        /*09ac*/ 	.word	0x00000000
        /*09b0*/ 	.short	0x010a
        /*09b2*/ 	.byte	0x05
	.zero		1


	//   ....[140]....
        /*09b4*/ 	.word	0x00003950
        /*09b8*/ 	.word	0x000000ff
        /*09bc*/ 	.word	0x00000000
        /*09c0*/ 	.short	0x010a
        /*09c2*/ 	.byte	0x05
	.zero		1


	//   ....[141]....
        /*09c4*/ 	.word	0x000039e0
        /*09c8*/ 	.word	0x000000ff
        /*09cc*/ 	.word	0x00000000
        /*09d0*/ 	.short	0x010a
        /*09d2*/ 	.byte	0x05
	.zero		1


	//   ....[142]....
        /*09d4*/ 	.word	0x00003a70
        /*09d8*/ 	.word	0x000000ff
        /*09dc*/ 	.word	0x00000000
        /*09e0*/ 	.short	0x010a
        /*09e2*/ 	.byte	0x05
	.zero		1


	//   ....[143]....
        /*09e4*/ 	.word	0x00003b00
        /*09e8*/ 	.word	0x000000ff
        /*09ec*/ 	.word	0x00000000
        /*09f0*/ 	.short	0x010a
        /*09f2*/ 	.byte	0x05
	.zero		1


	//   ....[144]....
        /*09f4*/ 	.word	0x00003b90
        /*09f8*/ 	.word	0x000000ff
        /*09fc*/ 	.word	0x00000000
        /*0a00*/ 	.short	0x010a
        /*0a02*/ 	.byte	0x05
	.zero		1


	//   ....[145]....
        /*0a04*/ 	.word	0x00003c20
        /*0a08*/ 	.word	0x000000ff
        /*0a0c*/ 	.word	0x00000000
        /*0a10*/ 	.short	0x010a
        /*0a12*/ 	.byte	0x05
	.zero		1


	//   ....[146]....
        /*0a14*/ 	.word	0x00003cb0
        /*0a18*/ 	.word	0x000000ff
        /*0a1c*/ 	.word	0x00000000
        /*0a20*/ 	.short	0x010a
        /*0a22*/ 	.byte	0x05
	.zero		1


	//   ....[147]....
        /*0a24*/ 	.word	0x00003d40
        /*0a28*/ 	.word	0x000000ff
        /*0a2c*/ 	.word	0x00000000
        /*0a30*/ 	.short	0x010a
        /*0a32*/ 	.byte	0x05
	.zero		1


	//   ....[148]....
        /*0a34*/ 	.word	0x00003dd0
        /*0a38*/ 	.word	0x000000ff
        /*0a3c*/ 	.word	0x00000000
        /*0a40*/ 	.short	0x010a
        /*0a42*/ 	.byte	0x05
	.zero		1


	//   ....[149]....
        /*0a44*/ 	.word	0x00003e60
        /*0a48*/ 	.word	0x000000ff
        /*0a4c*/ 	.word	0x00000000
        /*0a50*/ 	.short	0x010a
        /*0a52*/ 	.byte	0x05
	.zero		1


	//   ....[150]....
        /*0a54*/ 	.word	0x00003ef0
        /*0a58*/ 	.word	0x000000ff
        /*0a5c*/ 	.word	0x00000000
        /*0a60*/ 	.short	0x010a
        /*0a62*/ 	.byte	0x05
	.zero		1


	//   ....[151]....
        /*0a64*/ 	.word	0x00003f80
        /*0a68*/ 	.word	0x000000ff
        /*0a6c*/ 	.word	0x00000000
        /*0a70*/ 	.short	0x010a
        /*0a72*/ 	.byte	0x05
	.zero		1


	//   ....[152]....
        /*0a74*/ 	.word	0x00004010
        /*0a78*/ 	.word	0x000000ff
        /*0a7c*/ 	.word	0x00000000
        /*0a80*/ 	.short	0x010a
        /*0a82*/ 	.byte	0x05
	.zero		1


	//   ....[153]....
        /*0a84*/ 	.word	0x000040a0
        /*0a88*/ 	.word	0x000000ff
        /*0a8c*/ 	.word	0x00000000
        /*0a90*/ 	.short	0x010a
        /*0a92*/ 	.byte	0x05
	.zero		1


	//   ....[154]....
        /*0a94*/ 	.word	0x00004140
        /*0a98*/ 	.word	0x00000000
        /*0a9c*/ 	.word	0x00000000
        /*0aa0*/ 	.short	0x010a
        /*0aa2*/ 	.byte	0xff
	.zero		1


	//   ....[155]....
        /*0aa4*/ 	.word	0x00004270
        /*0aa8*/ 	.word	0x00000000
        /*0aac*/ 	.word	0x00000310
        /*0ab0*/ 	.short	0x010a
        /*0ab2*/ 	.byte	0xff
	.zero		1


	//   ....[156]....
        /*0ab4*/ 	.word	0x000042e0
        /*0ab8*/ 	.word	0x00000004
        /*0abc*/ 	.word	0x00000000
        /*0ac0*/ 	.short	0x0101
        /*0ac2*/ 	.byte	0xff
	.zero		1


	//   ....[157]....
        /*0ac4*/ 	.word	0x00004300
        /*0ac8*/ 	.word	0x000000ff
        /*0acc*/ 	.word	0x000002c0
        /*0ad0*/ 	.short	0x010a
        /*0ad2*/ 	.byte	0x05
	.zero		1


	//   ....[158]....
        /*0ad4*/ 	.word	0x00004420
        /*0ad8*/ 	.word	0x00000000
        /*0adc*/ 	.word	0x000002b0
        /*0ae0*/ 	.short	0x010a
        /*0ae2*/ 	.byte	0xff
	.zero		1


	//   ....[159]....
        /*0ae4*/ 	.word	0x00004520
        /*0ae8*/ 	.word	0x00000000
        /*0aec*/ 	.word	0x00000000
        /*0af0*/ 	.short	0x0101
        /*0af2*/ 	.byte	0xff
	.zero		1


	//   ....[160]....
        /*0af4*/ 	.word	0x000045b0
        /*0af8*/ 	.word	0x000000ff
        /*0afc*/ 	.word	0x000002c0
        /*0b00*/ 	.short	0x0106
        /*0b02*/ 	.byte	0x05
	.zero		1


	//   ....[161]....
        /*0b04*/ 	.word	0x000045d0
        /*0b08*/ 	.word	0x000000ff
        /*0b0c*/ 	.word	0x000002c0
        /*0b10*/ 	.short	0x010a
        /*0b12*/ 	.byte	0x05
	.zero		1


	//   ....[162]....
        /*0b14*/ 	.word	0x00004660
        /*0b18*/ 	.word	0x000000ff
        /*0b1c*/ 	.word	0x000002c0
        /*0b20*/ 	.short	0x0106
        /*0b22*/ 	.byte	0x04
	.zero		1


	//   ....[163]....
        /*0b24*/ 	.word	0x000046a0
        /*0b28*/ 	.word	0x00000000
        /*0b2c*/ 	.word	0x000002c0
        /*0b30*/ 	.short	0x010a
        /*0b32*/ 	.byte	0xff
	.zero		1


	//   ....[164]....
        /*0b34*/ 	.word	0x000048e0
        /*0b38*/ 	.word	0x000000ff
        /*0b3c*/ 	.word	0x00000008
        /*0b40*/ 	.short	0x010a
        /*0b42*/ 	.byte	0x06
	.zero		1


	//   ....[165]....
        /*0b44*/ 	.word	0x00004900
        /*0b48*/ 	.word	0x000000ff
        /*0b4c*/ 	.word	0x00000008
        /*0b50*/ 	.short	0x010a
        /*0b52*/ 	.byte	0x06
	.zero		1


	//   ....[166]....
        /*0b54*/ 	.word	0x00004a90
        /*0b58*/ 	.word	0x000000ff
        /*0b5c*/ 	.word	0x00000008
        /*0b60*/ 	.short	0x010a
        /*0b62*/ 	.byte	0x06
	.zero		1


	//   ....[167]....
        /*0b64*/ 	.word	0x00004ab0
        /*0b68*/ 	.word	0x000000ff
        /*0b6c*/ 	.word	0x00000008
        /*0b70*/ 	.short	0x010a
        /*0b72*/ 	.byte	0x06
	.zero		1


	//   ....[168]....
        /*0b74*/ 	.word	0x00004b70
        /*0b78*/ 	.word	0x000000ff
        /*0b7c*/ 	.word	0x00000000
        /*0b80*/ 	.short	0x0101
        /*0b82*/ 	.byte	0x07
	.zero		1


	//   ....[169]....
        /*0b84*/ 	.word	0x00004e50
        /*0b88*/ 	.word	0x00000000
        /*0b8c*/ 	.word	0x000002b0
        /*0b90*/ 	.short	0x010a
        /*0b92*/ 	.byte	0xff
	.zero		1


	//   ....[170]....
        /*0b94*/ 	.word	0x00004f10
        /*0b98*/ 	.word	0x00000000
        /*0b9c*/ 	.word	0x00000000
        /*0ba0*/ 	.short	0x0101
        /*0ba2*/ 	.byte	0xff
	.zero		1


	//   ....[171]....
        /*0ba4*/ 	.word	0x00004fc0
        /*0ba8*/ 	.word	0x000000ff
        /*0bac*/ 	.word	0x00000000
        /*0bb0*/ 	.short	0x010a
        /*0bb2*/ 	.byte	0x06
	.zero		1


	//   ....[172]....
        /*0bb4*/ 	.word	0x00004fd0
        /*0bb8*/ 	.word	0x000000ff
        /*0bbc*/ 	.word	0x000002f0
        /*0bc0*/ 	.short	0x010a
        /*0bc2*/ 	.byte	0x0b
	.zero		1


	//   ....[173]....
        /*0bc4*/ 	.word	0x00005090
        /*0bc8*/ 	.word	0x000000ff
        /*0bcc*/ 	.word	0x00000000
        /*0bd0*/ 	.short	0x010a
        /*0bd2*/ 	.byte	0x09
	.zero		1


	//   ....[174]....
        /*0bd4*/ 	.word	0x000051d0
        /*0bd8*/ 	.word	0x000000ff
        /*0bdc*/ 	.word	0x00000000
        /*0be0*/ 	.short	0x010a
        /*0be2*/ 	.byte	0x06
	.zero		1


	//   ....[175]....
        /*0be4*/ 	.word	0x000053d0
        /*0be8*/ 	.word	0x000000ff
        /*0bec*/ 	.word	0x00000000
        /*0bf0*/ 	.short	0x010a
        /*0bf2*/ 	.byte	0x07
	.zero		1


	//   ....[176]....
        /*0bf4*/ 	.word	0x00005460
        /*0bf8*/ 	.word	0x000000ff
        /*0bfc*/ 	.word	0x00000000
        /*0c00*/ 	.short	0x010a
        /*0c02*/ 	.byte	0x07
	.zero		1


	//   ....[177]....
        /*0c04*/ 	.word	0x000054f0
        /*0c08*/ 	.word	0x000000ff
        /*0c0c*/ 	.word	0x00000000
        /*0c10*/ 	.short	0x010a
        /*0c12*/ 	.byte	0x07
	.zero		1


	//   ....[178]....
        /*0c14*/ 	.word	0x00005590
        /*0c18*/ 	.word	0x00000000
        /*0c1c*/ 	.word	0x00000000
        /*0c20*/ 	.short	0x010a
        /*0c22*/ 	.byte	0xff
	.zero		1


	//   ....[179]....
        /*0c24*/ 	.word	0x000055d0
        /*0c28*/ 	.word	0x00000000
        /*0c2c*/ 	.word	0x00000000
        /*0c30*/ 	.short	0x010a
        /*0c32*/ 	.byte	0xff
	.zero		1


	//   ....[180]....
        /*0c34*/ 	.word	0x00005640
        /*0c38*/ 	.word	0x000000ff
        /*0c3c*/ 	.word	0x00000000
        /*0c40*/ 	.short	0x0101
        /*0c42*/ 	.byte	0x05
	.zero		1


	//   ....[181]....
        /*0c44*/ 	.word	0x00005680
        /*0c48*/ 	.word	0x000000ff
        /*0c4c*/ 	.word	0x00000330
        /*0c50*/ 	.short	0x010a
        /*0c52*/ 	.byte	0x08
	.zero		1


	//   ....[182]....
        /*0c54*/ 	.word	0x000056d0
        /*0c58*/ 	.word	0x000000ff
        /*0c5c*/ 	.word	0x00000000
        /*0c60*/ 	.short	0x0101
        /*0c62*/ 	.byte	0x05
	.zero		1


	//   ....[183]....
        /*0c64*/ 	.word	0x00005ae0
        /*0c68*/ 	.word	0x00000000
        /*0c6c*/ 	.word	0x000002b0
        /*0c70*/ 	.short	0x010a
        /*0c72*/ 	.byte	0xff
	.zero		1


	//   ....[184]....
        /*0c74*/ 	.word	0x00005bd0
        /*0c78*/ 	.word	0x00000000
        /*0c7c*/ 	.word	0x00000000
        /*0c80*/ 	.short	0x0101
        /*0c82*/ 	.byte	0xff
	.zero		1


	//   ....[185]....
        /*0c84*/ 	.word	0x00005ef0
        /*0c88*/ 	.word	0x000000ff
        /*0c8c*/ 	.word	0x000002a8
        /*0c90*/ 	.short	0x010a
        /*0c92*/ 	.byte	0x06
	.zero		1


	//   ....[186]....
        /*0c94*/ 	.word	0x00006070
        /*0c98*/ 	.word	0x000000ff
        /*0c9c*/ 	.word	0x00000298
        /*0ca0*/ 	.short	0x010a
        /*0ca2*/ 	.byte	0x06
	.zero		1


	//   ....[187]....
        /*0ca4*/ 	.word	0x000063a0
        /*0ca8*/ 	.word	0x000000ff
        /*0cac*/ 	.word	0x00000290
        /*0cb0*/ 	.short	0x010b
        /*0cb2*/ 	.byte	0x06
	.zero		1


	//   ....[188]....
        /*0cb4*/ 	.word	0x000063c0
        /*0cb8*/ 	.word	0x000000ff
        /*0cbc*/ 	.word	0x00000000
        /*0cc0*/ 	.short	0x0101
        /*0cc2*/ 	.byte	0x25
	.zero		1


	//   ....[189]....
        /*0cc4*/ 	.word	0x00006400
        /*0cc8*/ 	.word	0x00000000
        /*0ccc*/ 	.word	0x00000298
        /*0cd0*/ 	.short	0x010a
        /*0cd2*/ 	.byte	0xff
	.zero		1


	//   ....[190]....
        /*0cd4*/ 	.word	0x00006770
        /*0cd8*/ 	.word	0x00000000
        /*0cdc*/ 	.word	0x000002b0
        /*0ce0*/ 	.short	0x010a
        /*0ce2*/ 	.byte	0xff
	.zero		1


	//   ....[191]....
        /*0ce4*/ 	.word	0x00006880
        /*0ce8*/ 	.word	0x00000000
        /*0cec*/ 	.word	0x00000000
        /*0cf0*/ 	.short	0x0101
        /*0cf2*/ 	.byte	0xff
	.zero		1


	//   ....[192]....
        /*0cf4*/ 	.word	0x00007220
        /*0cf8*/ 	.word	0x000000ff
        /*0cfc*/ 	.word	0x00000290
        /*0d00*/ 	.short	0x010a
        /*0d02*/ 	.byte	0x2b
	.zero		1


	//   ....[193]....
        /*0d04*/ 	.word	0x00007230
        /*0d08*/ 	.word	0x000000bb
        /*0d0c*/ 	.word	0x000002d0
        /*0d10*/ 	.short	0x010a
        /*0d12*/ 	.byte	0xff
	.zero		1


	//   ....[194]....
        /*0d14*/ 	.word	0x000073c0
        /*0d18*/ 	.word	0x000000ff
        /*0d1c*/ 	.word	0x00000290
        /*0d20*/ 	.short	0x010a
        /*0d22*/ 	.byte	0x2b
	.zero		1


	//   ....[195]....
        /*0d24*/ 	.word	0x000074c0
        /*0d28*/ 	.word	0x000000ff
        /*0d2c*/ 	.word	0x00000000
        /*0d30*/ 	.short	0x0101
        /*0d32*/ 	.byte	0x04
	.zero		1


	//   ....[196]....
        /*0d34*/ 	.word	0x00007520
        /*0d38*/ 	.word	0x000000bb
        /*0d3c*/ 	.word	0x000002d0
        /*0d40*/ 	.short	0x010a
        /*0d42*/ 	.byte	0xff
	.zero		1


	//   ....[197]....
        /*0d44*/ 	.word	0x000077c0
        /*0d48*/ 	.word	0x000000bb
        /*0d4c*/ 	.word	0x00000000
        /*0d50*/ 	.short	0x0101
        /*0d52*/ 	.byte	0xff
	.zero		1


	//   ....[198]....
        /*0d54*/ 	.word	0x00008a70
        /*0d58*/ 	.word	0x00000003
        /*0d5c*/ 	.word	0x00000320
        /*0d60*/ 	.short	0x010a
        /*0d62*/ 	.byte	0xff
	.zero		1


	//   ....[199]....
        /*0d64*/ 	.word	0x00008ad0
        /*0d68*/ 	.word	0x00000002
        /*0d6c*/ 	.word	0x00000148
        /*0d70*/ 	.short	0x010a
        /*0d72*/ 	.byte	0xff
	.zero		1


	//   ....[200]....
        /*0d74*/ 	.word	0x00008b30
        /*0d78*/ 	.word	0x00000002
        /*0d7c*/ 	.word	0x00000148
        /*0d80*/ 	.short	0x010a
        /*0d82*/ 	.byte	0xff
	.zero		1


	//   ....[201]....
        /*0d84*/ 	.word	0x00008b80
        /*0d88*/ 	.word	0x00000002
        /*0d8c*/ 	.word	0x000002b0
        /*0d90*/ 	.short	0x010a
        /*0d92*/ 	.byte	0xff
	.zero		1


	//   ....[202]....
        /*0d94*/ 	.word	0x00008be0
        /*0d98*/ 	.word	0x00000000
        /*0d9c*/ 	.word	0x00000000
        /*0da0*/ 	.short	0x010a
        /*0da2*/ 	.byte	0xff
	.zero		1


	//   ....[203]....
        /*0da4*/ 	.word	0x00008c40
        /*0da8*/ 	.word	0x00000000
        /*0dac*/ 	.word	0x00000000
        /*0db0*/ 	.short	0x010a
        /*0db2*/ 	.byte	0xff
	.zero		1


	//   ....[204]....
        /*0db4*/ 	.word	0x00008ca0
        /*0db8*/ 	.word	0x00000000
        /*0dbc*/ 	.word	0x00000000
        /*0dc0*/ 	.short	0x010a
        /*0dc2*/ 	.byte	0xff
	.zero		1


	//   ....[205]....
        /*0dc4*/ 	.word	0x00008d00
        /*0dc8*/ 	.word	0x00000000
        /*0dcc*/ 	.word	0x00000000
        /*0dd0*/ 	.short	0x010a
        /*0dd2*/ 	.byte	0xff
	.zero		1


	//   ....[206]....
        /*0dd4*/ 	.word	0x00008d60
        /*0dd8*/ 	.word	0x00000000
        /*0ddc*/ 	.word	0x00000000
        /*0de0*/ 	.short	0x010a
        /*0de2*/ 	.byte	0xff
	.zero		1


	//   ....[207]....
        /*0de4*/ 	.word	0x00008dc0
        /*0de8*/ 	.word	0x00000000
        /*0dec*/ 	.word	0x00000000
        /*0df0*/ 	.short	0x010a
        /*0df2*/ 	.byte	0xff
	.zero		1


	//   ....[208]....
        /*0df4*/ 	.word	0x00008e20
        /*0df8*/ 	.word	0x00000000
        /*0dfc*/ 	.word	0x00000000
        /*0e00*/ 	.short	0x010a
        /*0e02*/ 	.byte	0xff
	.zero		1


	//   ....[209]....
        /*0e04*/ 	.word	0x00008e80
        /*0e08*/ 	.word	0x00000000
        /*0e0c*/ 	.word	0x00000000
        /*0e10*/ 	.short	0x010a
        /*0e12*/ 	.byte	0xff
	.zero		1


	//   ....[210]....
        /*0e14*/ 	.word	0x00008ee0
        /*0e18*/ 	.word	0x00000000
        /*0e1c*/ 	.word	0x00000000
        /*0e20*/ 	.short	0x010a
        /*0e22*/ 	.byte	0xff
	.zero		1


	//   ....[211]....
        /*0e24*/ 	.word	0x00008f40
        /*0e28*/ 	.word	0x00000000
        /*0e2c*/ 	.word	0x00000000
        /*0e30*/ 	.short	0x010a
        /*0e32*/ 	.byte	0xff
	.zero		1


	//   ....[212]....
        /*0e34*/ 	.word	0x00008fa0
        /*0e38*/ 	.word	0x00000000
        /*0e3c*/ 	.word	0x00000000
        /*0e40*/ 	.short	0x010a
        /*0e42*/ 	.byte	0xff
	.zero		1


	//   ....[213]....
        /*0e44*/ 	.word	0x00009000
        /*0e48*/ 	.word	0x00000000
        /*0e4c*/ 	.word	0x00000000
        /*0e50*/ 	.short	0x010a
        /*0e52*/ 	.byte	0xff
	.zero		1


	//   ....[214]....
        /*0e54*/ 	.word	0x00009060
        /*0e58*/ 	.word	0x00000000
        /*0e5c*/ 	.word	0x00000000
        /*0e60*/ 	.short	0x010a
        /*0e62*/ 	.byte	0xff
	.zero		1


	//   ....[215]....
        /*0e64*/ 	.word	0x000090c0
        /*0e68*/ 	.word	0x00000000
        /*0e6c*/ 	.word	0x00000000
        /*0e70*/ 	.short	0x010a
        /*0e72*/ 	.byte	0xff
	.zero		1


	//   ....[216]....
        /*0e74*/ 	.word	0x00009120
        /*0e78*/ 	.word	0x00000000
        /*0e7c*/ 	.word	0x00000000
        /*0e80*/ 	.short	0x010a
        /*0e82*/ 	.byte	0xff
	.zero		1


	//   ....[217]....
        /*0e84*/ 	.word	0x00009180
        /*0e88*/ 	.word	0x00000000
        /*0e8c*/ 	.word	0x00000000
        /*0e90*/ 	.short	0x010a
        /*0e92*/ 	.byte	0xff
	.zero		1


	//   ....[218]....
        /*0e94*/ 	.word	0x000091e0
        /*0e98*/ 	.word	0x00000000
        /*0e9c*/ 	.word	0x00000000
        /*0ea0*/ 	.short	0x010a
        /*0ea2*/ 	.byte	0xff
	.zero		1


	//   ....[219]....
        /*0ea4*/ 	.word	0x00009240
        /*0ea8*/ 	.word	0x00000000
        /*0eac*/ 	.word	0x00000000
        /*0eb0*/ 	.short	0x010a
        /*0eb2*/ 	.byte	0xff
	.zero		1


	//   ....[220]....
        /*0eb4*/ 	.word	0x000092a0
        /*0eb8*/ 	.word	0x00000000
        /*0ebc*/ 	.word	0x00000000
        /*0ec0*/ 	.short	0x010a
        /*0ec2*/ 	.byte	0xff
	.zero		1


	//   ....[221]....
        /*0ec4*/ 	.word	0x00009300
        /*0ec8*/ 	.word	0x00000000
        /*0ecc*/ 	.word	0x00000000
        /*0ed0*/ 	.short	0x010a
        /*0ed2*/ 	.byte	0xff
	.zero		1


	//   ....[222]....
        /*0ed4*/ 	.word	0x00009360
        /*0ed8*/ 	.word	0x00000000
        /*0edc*/ 	.word	0x00000000
        /*0ee0*/ 	.short	0x010a
        /*0ee2*/ 	.byte	0xff
	.zero		1


	//   ....[223]....
        /*0ee4*/ 	.word	0x000093c0
        /*0ee8*/ 	.word	0x00000000
        /*0eec*/ 	.word	0x00000000
        /*0ef0*/ 	.short	0x010a
        /*0ef2*/ 	.byte	0xff
	.zero		1


	//   ....[224]....
        /*0ef4*/ 	.word	0x00009420
        /*0ef8*/ 	.word	0x00000000
        /*0efc*/ 	.word	0x00000000
        /*0f00*/ 	.short	0x010a
        /*0f02*/ 	.byte	0xff
	.zero		1


	//   ....[225]....
        /*0f04*/ 	.word	0x00009480
        /*0f08*/ 	.word	0x00000000
        /*0f0c*/ 	.word	0x00000000
        /*0f10*/ 	.short	0x010a
        /*0f12*/ 	.byte	0xff
	.zero		1


	//   ....[226]....
        /*0f14*/ 	.word	0x000094e0
        /*0f18*/ 	.word	0x00000000
        /*0f1c*/ 	.word	0x00000000
        /*0f20*/ 	.short	0x010a
        /*0f22*/ 	.byte	0xff
	.zero		1


	//   ....[227]....
        /*0f24*/ 	.word	0x00009540
        /*0f28*/ 	.word	0x00000000
        /*0f2c*/ 	.word	0x00000000
        /*0f30*/ 	.short	0x010a
        /*0f32*/ 	.byte	0xff
	.zero		1


	//   ....[228]....
        /*0f34*/ 	.word	0x000095a0
        /*0f38*/ 	.word	0x00000000
        /*0f3c*/ 	.word	0x00000000
        /*0f40*/ 	.short	0x010a
        /*0f42*/ 	.byte	0xff
	.zero		1


	//   ....[229]....
        /*0f44*/ 	.word	0x00009600
        /*0f48*/ 	.word	0x00000000
        /*0f4c*/ 	.word	0x00000000
        /*0f50*/ 	.short	0x010a
        /*0f52*/ 	.byte	0xff
	.zero		1


	//   ....[230]....
        /*0f54*/ 	.word	0x00009660
        /*0f58*/ 	.word	0x00000000
        /*0f5c*/ 	.word	0x00000000
        /*0f60*/ 	.short	0x010a
        /*0f62*/ 	.byte	0xff
	.zero		1


	//   ....[231]....
        /*0f64*/ 	.word	0x000096c0
        /*0f68*/ 	.word	0x00000000
        /*0f6c*/ 	.word	0x00000000
        /*0f70*/ 	.short	0x010a
        /*0f72*/ 	.byte	0xff
	.zero		1


	//   ....[232]....
        /*0f74*/ 	.word	0x00009720
        /*0f78*/ 	.word	0x00000000
        /*0f7c*/ 	.word	0x00000000
        /*0f80*/ 	.short	0x010a
        /*0f82*/ 	.byte	0xff
	.zero		1


	//   ....[233]....
        /*0f84*/ 	.word	0x00009780
        /*0f88*/ 	.word	0x00000000
        /*0f8c*/ 	.word	0x00000000
        /*0f90*/ 	.short	0x010a
        /*0f92*/ 	.byte	0xff
	.zero		1


	//   ....[234]....
        /*0f94*/ 	.word	0x000097e0
        /*0f98*/ 	.word	0x00000000
        /*0f9c*/ 	.word	0x00000000
        /*0fa0*/ 	.short	0x010a
        /*0fa2*/ 	.byte	0xff
	.zero		1


	//   ....[235]....
        /*0fa4*/ 	.word	0x00009840
        /*0fa8*/ 	.word	0x00000000
        /*0fac*/ 	.word	0x00000000
        /*0fb0*/ 	.short	0x010a
        /*0fb2*/ 	.byte	0xff
	.zero		1


	//   ....[236]....
        /*0fb4*/ 	.word	0x000098a0
        /*0fb8*/ 	.word	0x00000000
        /*0fbc*/ 	.word	0x00000000
        /*0fc0*/ 	.short	0x010a
        /*0fc2*/ 	.byte	0xff
	.zero		1


	//   ....[237]....
        /*0fc4*/ 	.word	0x00009900
        /*0fc8*/ 	.word	0x00000000
        /*0fcc*/ 	.word	0x00000000
        /*0fd0*/ 	.short	0x010a
        /*0fd2*/ 	.byte	0xff
	.zero		1


	//   ....[238]....
        /*0fd4*/ 	.word	0x00009960
        /*0fd8*/ 	.word	0x00000000
        /*0fdc*/ 	.word	0x00000000
        /*0fe0*/ 	.short	0x010a
        /*0fe2*/ 	.byte	0xff
	.zero		1


	//   ....[239]....
        /*0fe4*/ 	.word	0x000099c0
        /*0fe8*/ 	.word	0x00000000
        /*0fec*/ 	.word	0x00000000
        /*0ff0*/ 	.short	0x010a
        /*0ff2*/ 	.byte	0xff
	.zero		1


	//   ....[240]....
        /*0ff4*/ 	.word	0x00009a20
        /*0ff8*/ 	.word	0x00000000
        /*0ffc*/ 	.word	0x00000000
        /*1000*/ 	.short	0x010a
        /*1002*/ 	.byte	0xff
	.zero		1


	//   ....[241]....
        /*1004*/ 	.word	0x00009a80
        /*1008*/ 	.word	0x00000000
        /*100c*/ 	.word	0x00000000
        /*1010*/ 	.short	0x010a
        /*1012*/ 	.byte	0xff
	.zero		1


	//   ....[242]....
        /*1014*/ 	.word	0x00009ad0
        /*1018*/ 	.word	0x00000000
        /*101c*/ 	.word	0x00000310
        /*1020*/ 	.short	0x010a
        /*1022*/ 	.byte	0xff
	.zero		1


	//   ....[243]....
        /*1024*/ 	.word	0x00009b30
        /*1028*/ 	.word	0x00000000
        /*102c*/ 	.word	0x000002c0
        /*1030*/ 	.short	0x010a
        /*1032*/ 	.byte	0xff
	.zero		1


	//   ....[244]....
        /*1034*/ 	.word	0x00009b80
        /*1038*/ 	.word	0x00000000
        /*103c*/ 	.word	0x000002b0
        /*1040*/ 	.short	0x010a
        /*1042*/ 	.byte	0xff
	.zero		1


	//   ....[245]....
        /*1044*/ 	.word	0x00009be0
        /*1048*/ 	.word	0x00000000
        /*104c*/ 	.word	0x000002c0
        /*1050*/ 	.short	0x010a
        /*1052*/ 	.byte	0xff
	.zero		1


	//   ....[246]....
        /*1054*/ 	.word	0x00009c40
        /*1058*/ 	.word	0x00000004
        /*105c*/ 	.word	0x00000008
        /*1060*/ 	.short	0x010a
        /*1062*/ 	.byte	0xff
	.zero		1


	//   ....[247]....
        /*1064*/ 	.word	0x00009d20
        /*1068*/ 	.word	0x00000002
        /*106c*/ 	.word	0x00000008
        /*1070*/ 	.short	0x010a
        /*1072*/ 	.byte	0xff
	.zero		1


	//   ....[248]....
        /*1074*/ 	.word	0x00009d70
        /*1078*/ 	.word	0x00000000
        /*107c*/ 	.word	0x000002b0
        /*1080*/ 	.short	0x010a
        /*1082*/ 	.byte	0xff
	.zero		1


	//   ....[249]....
        /*1084*/ 	.word	0x00009dd0
        /*1088*/ 	.word	0x00000000
        /*108c*/ 	.word	0x000002f0
        /*1090*/ 	.short	0x010a
        /*1092*/ 	.byte	0xff
	.zero		1


	//   ....[250]....
        /*1094*/ 	.word	0x00009e30
        /*1098*/ 	.word	0x00000000
        /*109c*/ 	.word	0x00000000
        /*10a0*/ 	.short	0x010a
        /*10a2*/ 	.byte	0xff
	.zero		1


	//   ....[251]....
        /*10a4*/ 	.word	0x00009e90
        /*10a8*/ 	.word	0x00000000
        /*10ac*/ 	.word	0x00000000
        /*10b0*/ 	.short	0x010a
        /*10b2*/ 	.byte	0xff
	.zero		1


	//   ....[252]....
        /*10b4*/ 	.word	0x00009ef0
        /*10b8*/ 	.word	0x00000000
        /*10bc*/ 	.word	0x00000000
        /*10c0*/ 	.short	0x010a
        /*10c2*/ 	.byte	0xff
	.zero		1


	//   ....[253]....
        /*10c4*/ 	.word	0x00009f50
        /*10c8*/ 	.word	0x00000000
        /*10cc*/ 	.word	0x00000000
        /*10d0*/ 	.short	0x010a
        /*10d2*/ 	.byte	0xff
	.zero		1


	//   ....[254]....
        /*10d4*/ 	.word	0x00009fb0
        /*10d8*/ 	.word	0x00000000
        /*10dc*/ 	.word	0x00000330
        /*10e0*/ 	.short	0x010a
        /*10e2*/ 	.byte	0xff
	.zero		1


	//   ....[255]....
        /*10e4*/ 	.word	0x0000a000
        /*10e8*/ 	.word	0x00000000
        /*10ec*/ 	.word	0x000002b0
        /*10f0*/ 	.short	0x010a
        /*10f2*/ 	.byte	0xff
	.zero		1


	//   ....[0]....
        /*10f4*/ 	.word	0x0000a060
        /*10f8*/ 	.word	0x00000000
        /*10fc*/ 	.word	0x000002a8
        /*1100*/ 	.short	0x010a
        /*1102*/ 	.byte	0xff
	.zero		1


	//   ....[1]....
        /*1104*/ 	.word	0x0000a0c0
        /*1108*/ 	.word	0x00000003
        /*110c*/ 	.word	0x00000298
        /*1110*/ 	.short	0x010a
        /*1112*/ 	.byte	0xff
	.zero		1


	//   ....[2]....
        /*1114*/ 	.word	0x0000a110
        /*1118*/ 	.word	0x00000000
        /*111c*/ 	.word	0x000002b0
        /*1120*/ 	.short	0x010a
        /*1122*/ 	.byte	0xff
	.zero		1


	//   ....[3]....
        /*1124*/ 	.word	0x0000a170
        /*1128*/ 	.word	0x00000000
        /*112c*/ 	.word	0x00000290
        /*1130*/ 	.short	0x010a
        /*1132*/ 	.byte	0xff
	.zero		1


	//   ....[4]....
        /*1134*/ 	.word	0x0000a1c0
        /*1138*/ 	.word	0x000000bb
        /*113c*/ 	.word	0x000002d0
        /*1140*/ 	.short	0x010a
        /*1142*/ 	.byte	0xff
	.zero		1


	//----- nvinfo : EIATTR_NUM_MBARRIERS
	.align		4
.L_47:
        /*1144*/ 	.byte	0x03, 0x38
        /*1146*/ 	.short	0x0067


	//----- nvinfo : EIATTR_EXIT_INSTR_OFFSETS
	.align		4
        /*1148*/ 	.byte	0x04, 0x1c
        /*114a*/ 	.short	(.L_49 - .L_48)


	//   ....[0]....
.L_48:
        /*114c*/ 	.word	0x00004170


	//   ....[1]....
        /*1150*/ 	.word	0x00004670


	//   ....[2]....
        /*1154*/ 	.word	0x000046d0


	//   ....[3]....
        /*1158*/ 	.word	0x00005900


	//   ....[4]....
        /*115c*/ 	.word	0x00006430


	//   ....[5]....
        /*1160*/ 	.word	0x00006470


	//   ....[6]....
        /*1164*/ 	.word	0x00008a60


	//----- nvinfo : EIATTR_MAX_THREADS
	.align		4
.L_49:
        /*1168*/ 	.byte	0x04, 0x05
        /*116a*/ 	.short	(.L_51 - .L_50)
.L_50:
        /*116c*/ 	.word	0x00000100
        /*1170*/ 	.word	0x00000001
        /*1174*/ 	.word	0x00000001


	//----- nvinfo : EIATTR_CRS_STACK_SIZE
	.align		4
.L_51:
        /*1178*/ 	.byte	0x04, 0x1e
        /*117a*/ 	.short	(.L_53 - .L_52)
.L_52:
        /*117c*/ 	.word	0x00000000


	//----- nvinfo : EIATTR_CBANK_PARAM_SIZE
	.align		4
.L_53:
        /*1180*/ 	.byte	0x03, 0x19
        /*1182*/ 	.short	0x0800


	//----- nvinfo : EIATTR_PARAM_CBANK
	.align		4
        /*1184*/ 	.byte	0x04, 0x0a
        /*1186*/ 	.short	(.L_55 - .L_54)
	.align		4
.L_54:
        /*1188*/ 	.word	index@(.nv.constant0._ZN7cutlass13device_kernelINS_4gemm6kernel13GemmUniversalIN4cute5tupleIJiiiiEEENS1_10collective13CollectiveMmaINS1_35MainloopSm100TmaUmmaWarpSpecializedILi41ELi2ELi4ENS5_IJNS4_1CILi2EEENSA_ILi1EEESC_EEEEENS5_IJNSA_ILi256EEENSA_ILi64EEENSA_ILi32EEEEEEaNS5_IJlSC_lEEEaSJ_NS4_8TiledMMAINS4_8MMA_AtomIJNS4_21SM100_MMA_S8_2x1SM_SSIaaiLi256ELi64ELNS4_4UMMA5MajorE0ELSO_0ELNSN_8SaturateE0EEEEEENS4_6LayoutINS5_IJSC_SC_SC_EEENS5_IJNSA_ILi0EEESU_SU_EEEEENS5_IJNS4_10UnderscoreESX_SX_EEEEENS4_18SM100_TMA_2SM_LOADENS4_14ComposedLayoutINS4_7SwizzleILi1ELi4ELi3EEENS4_18smem_ptr_flag_bitsILi8EEENSS_INS5_IJNSA_ILi8EEESH_EEENS5_IJSH_SC_EEEEEEEvNS4_8identityES10_S1A_vS1B_EENS_8epilogue10collective18CollectiveEpilogueINS1D_23Sm100TmaWarpSpecializedILi1ELi1ELi64ELb0ELb0EEEJNS5_IJNSA_ILi128EEESG_SH_EEENS5_IJNSS_IS1I_SC_EENSS_ISG_SC_EEEEEaSJ_aSJ_NS1D_6fusion15FusionCallbacksIS1H_NS1N_17LinearCombinationIaiaiLNS_15FloatRoundStyleE2EEES1J_S1M_JEEENS4_5SM1004TMEM4LOAD26SM100_TMEM_LOAD_32dp32b64xENS4_13SM90_TMA_LOADENS11_INS12_ILi2ELi4ELi3EEES15_NSS_INS5_IJS16_SG_EEENS5_IJSG_SC_EEEEEEENS4_39AutoVectorizingCopyWithAssumedAlignmentILi128EEENS4_14SM90_TMA_STOREES22_S24_S24_EEEvvEEEEvNT_6ParamsE)
        /*118c*/ 	.short	0x0380
        /*118e*/ 	.short	0x0800


	//----- nvinfo : EIATTR_SW_WAR
	.align		4
.L_55:
        /*1190*/ 	.byte	0x04, 0x36
        /*1192*/ 	.short	(.L_57 - .L_56)
.L_56:
        /*1194*/ 	.word	0x00000008
.L_57:


//--------------------- .nv.callgraph             --------------------------
	.section	.nv.callgraph,"",@"SHT_CUDA_CALLGRAPH"
	.align	4
	.sectionentsize	8
	.align		4
        /*0000*/ 	.word	0x00000000
	.align		4
        /*0004*/ 	.word	0xffffffff
	.align		4
        /*0008*/ 	.word	index@(_ZN7cutlass13device_kernelINS_4gemm6kernel13GemmUniversalIN4cute5tupleIJiiiiEEENS1_10collective13CollectiveMmaINS1_35MainloopSm100TmaUmmaWarpSpecializedILi41ELi2ELi4ENS5_IJNS4_1CILi2EEENSA_ILi1EEESC_EEEEENS5_IJNSA_ILi256EEENSA_ILi64EEENSA_ILi32EEEEEEaNS5_IJlSC_lEEEaSJ_NS4_8TiledMMAINS4_8MMA_AtomIJNS4_21SM100_MMA_S8_2x1SM_SSIaaiLi256ELi64ELNS4_4UMMA5MajorE0ELSO_0ELNSN_8SaturateE0EEEEEENS4_6LayoutINS5_IJSC_SC_SC_EEENS5_IJNSA_ILi0EEESU_SU_EEEEENS5_IJNS4_10UnderscoreESX_SX_EEEEENS4_18SM100_TMA_2SM_LOADENS4_14ComposedLayoutINS4_7SwizzleILi1ELi4ELi3EEENS4_18smem_ptr_flag_bitsILi8EEENSS_INS5_IJNSA_ILi8EEESH_EEENS5_IJSH_SC_EEEEEEEvNS4_8identityES10_S1A_vS1B_EENS_8epilogue10collective18CollectiveEpilogueINS1D_23Sm100TmaWarpSpecializedILi1ELi1ELi64ELb0ELb0EEEJNS5_IJNSA_ILi128EEESG_SH_EEENS5_IJNSS_IS1I_SC_EENSS_ISG_SC_EEEEEaSJ_aSJ_NS1D_6fusion15FusionCallbacksIS1H_NS1N_17LinearCombinationIaiaiLNS_15FloatRoundStyleE2EEES1J_S1M_JEEENS4_5SM1004TMEM4LOAD26SM100_TMEM_LOAD_32dp32b64xENS4_13SM90_TMA_LOADENS11_INS12_ILi2ELi4ELi3EEES15_NSS_INS5_IJS16_SG_EEENS5_IJSG_SC_EEEEEEENS4_39AutoVectorizingCopyWithAssumedAlignmentILi128EEENS4_14SM90_TMA_STOREES22_S24_S24_EEEvvEEEEvNT_6ParamsE)
	.align		4
        /*000c*/ 	.word	index@(__assertfail)
	.align		4
        /*0010*/ 	.word	0x00000000
	.align		4
        /*0014*/ 	.word	0xfffffffe
	.align		4
        /*0018*/ 	.word	0x00000000
	.align		4
        /*001c*/ 	.word	0xfffffffd
	.align		4
        /*0020*/ 	.word	0x00000000
	.align		4
        /*0024*/ 	.word	0xfffffffc


//--------------------- .nv.constant4             --------------------------
	.section	.nv.constant4,"a",@progbits
	.align	8
	.align		8
.nv.constant4:
        /*0000*/ 	.dword	__assertfail
	.align		8
        /*0008*/ 	.dword	__unnamed_1
	.align		8
        /*0010*/ 	.dword	__unnamed_2
	.align		8
        /*0018*/ 	.dword	_ZN39_INTERNAL_91d36813_4_k_cu_ad7c63c4_97604cuda3std3__45__cpo5beginE
	.align		8
        /*0020*/ 	.dword	_ZN39_INTERNAL_91d36813_4_k_cu_ad7c63c4_97604cuda3std3__45__cpo3endE
	.align		8
        /*0028*/ 	.dword	_ZN39_INTERNAL_91d36813_4_k_cu_ad7c63c4_97604cuda3std3__45__cpo6cbeginE
	.align		8
        /*0030*/ 	.dword	_ZN39_INTERNAL_91d36813_4_k_cu_ad7c63c4_97604cuda3std3__45__cpo4cendE
	.align		8
        /*0038*/ 	.dword	_ZN39_INTERNAL_91d36813_4_k_cu_ad7c63c4_97604cuda3std3__441_GLOBAL__N__91d36813_4_k_cu_ad7c63c4_97606ignoreE
	.align		8
        /*0040*/ 	.dword	_ZN39_INTERNAL_91d36813_4_k_cu_ad7c63c4_97604cuda3std3__419piecewise_constructE
	.align		8
        /*0048*/ 	.dword	_ZN39_INTERNAL_91d36813_4_k_cu_ad7c63c4_97604cuda3std3__48in_placeE
	.align		8
        /*0050*/ 	.dword	_ZN39_INTERNAL_91d36813_4_k_cu_ad7c63c4_97604cuda3std6ranges3__45__cpo4swapE
	.align		8
        /*0058*/ 	.dword	_ZN39_INTERNAL_91d36813_4_k_cu_ad7c63c4_97604cuda3std6ranges3__45__cpo9iter_moveE
	.align		8
        /*0060*/ 	.dword	_ZN39_INTERNAL_91d36813_4_k_cu_ad7c63c4_97604cute7productE
	.align		8
        /*0068*/ 	.dword	_ZN39_INTERNAL_91d36813_4_k_cu_ad7c63c4_97604cute1_E
	.align		8
        /*0070*/ 	.dword	$str$25
	.align		8
        /*0078*/ 	.dword	$str$26
	.align		8
        /*0080*/ 	.dword	$str$27
	.align		8
        /*0088*/ 	.dword	$str$28


//--------------------- .text._ZN7cutlass13device_kernelINS_4gemm6kernel13GemmUniversalIN4cute5tupleIJiiiiEEENS1_10collective13CollectiveMmaINS1_35MainloopSm100TmaUmmaWarpSpecializedILi41ELi2ELi4ENS5_IJNS4_1CILi2EEENSA_ILi1EEESC_EEEEENS5_IJNSA_ILi256EEENSA_ILi64EEENSA_ILi32EEEEEEaNS5_IJlSC_lEEEaSJ_NS4_8TiledMMAINS4_8MMA_AtomIJNS4_21SM100_MMA_S8_2x1SM_SSIaaiLi256ELi64ELNS4_4UMMA5MajorE0ELSO_0ELNSN_8SaturateE0EEEEEENS4_6LayoutINS5_IJSC_SC_SC_EEENS5_IJNSA_ILi0EEESU_SU_EEEEENS5_IJNS4_10UnderscoreESX_SX_EEEEENS4_18SM100_TMA_2SM_LOADENS4_14ComposedLayoutINS4_7SwizzleILi1ELi4ELi3EEENS4_18smem_ptr_flag_bitsILi8EEENSS_INS5_IJNSA_ILi8EEESH_EEENS5_IJSH_SC_EEEEEEEvNS4_8identityES10_S1A_vS1B_EENS_8epilogue10collective18CollectiveEpilogueINS1D_23Sm100TmaWarpSpecializedILi1ELi1ELi64ELb0ELb0EEEJNS5_IJNSA_ILi128EEESG_SH_EEENS5_IJNSS_IS1I_SC_EENSS_ISG_SC_EEEEEaSJ_aSJ_NS1D_6fusion15FusionCallbacksIS1H_NS1N_17LinearCombinationIaiaiLNS_15FloatRoundStyleE2EEES1J_S1M_JEEENS4_5SM1004TMEM4LOAD26SM100_TMEM_LOAD_32dp32b64xENS4_13SM90_TMA_LOADENS11_INS12_ILi2ELi4ELi3EEES15_NSS_INS5_IJS16_SG_EEENS5_IJSG_SC_EEEEEEENS4_39AutoVectorizingCopyWithAssumedAlignmentILi128EEENS4_14SM90_TMA_STOREES22_S24_S24_EEEvvEEEEvNT_6ParamsE --------------------------
	.section	.text._ZN7cutlass13device_kernelINS_4gemm6kernel13GemmUniversalIN4cute5tupleIJiiiiEEENS1_10collective13CollectiveMmaINS1_35MainloopSm100TmaUmmaWarpSpecializedILi41ELi2ELi4ENS5_IJNS4_1CILi2EEENSA_ILi1EEESC_EEEEENS5_IJNSA_ILi256EEENSA_ILi64EEENSA_ILi32EEEEEEaNS5_IJlSC_lEEEaSJ_NS4_8TiledMMAINS4_8MMA_AtomIJNS4_21SM100_MMA_S8_2x1SM_SSIaaiLi256ELi64ELNS4_4UMMA5MajorE0ELSO_0ELNSN_8SaturateE0EEEEEENS4_6LayoutINS5_IJSC_SC_SC_EEENS5_IJNSA_ILi0EEESU_SU_EEEEENS5_IJNS4_10UnderscoreESX_SX_EEEEENS4_18SM100_TMA_2SM_LOADENS4_14ComposedLayoutINS4_7SwizzleILi1ELi4ELi3EEENS4_18smem_ptr_flag_bitsILi8EEENSS_INS5_IJNSA_ILi8EEESH_EEENS5_IJSH_SC_EEEEEEEvNS4_8identityES10_S1A_vS1B_EENS_8epilogue10collective18CollectiveEpilogueINS1D_23Sm100TmaWarpSpecializedILi1ELi1ELi64ELb0ELb0EEEJNS5_IJNSA_ILi128EEESG_SH_EEENS5_IJNSS_IS1I_SC_EENSS_ISG_SC_EEEEEaSJ_aSJ_NS1D_6fusion15FusionCallbacksIS1H_NS1N_17LinearCombinationIaiaiLNS_15FloatRoundStyleE2EEES1J_S1M_JEEENS4_5SM1004TMEM4LOAD26SM100_TMEM_LOAD_32dp32b64xENS4_13SM90_TMA_LOADENS11_INS12_ILi2ELi4ELi3EEES15_NSS_INS5_IJS16_SG_EEENS5_IJSG_SC_EEEEEEENS4_39AutoVectorizingCopyWithAssumedAlignmentILi128EEENS4_14SM90_TMA_STOREES22_S24_S24_EEEvvEEEEvNT_6ParamsE,"ax",@progbits
	.align	128
.text._ZN7cutlass13device_kernelINS_4gemm6kernel13GemmUniversalIN4cute5tupleIJiiiiEEENS1_10collective13CollectiveMmaINS1_35MainloopSm100TmaUmmaWarpSpecializedILi41ELi2ELi4ENS5_IJNS4_1CILi2EEENSA_ILi1EEESC_EEEEENS5_IJNSA_ILi256EEENSA_ILi64EEENSA_ILi32EEEEEEaNS5_IJlSC_lEEEaSJ_NS4_8TiledMMAINS4_8MMA_AtomIJNS4_21SM100_MMA_S8_2x1SM_SSIaaiLi256ELi64ELNS4_4UMMA5MajorE0ELSO_0ELNSN_8SaturateE0EEEEEENS4_6LayoutINS5_IJSC_SC_SC_EEENS5_IJNSA_ILi0EEESU_SU_EEEEENS5_IJNS4_10UnderscoreESX_SX_EEEEENS4_18SM100_TMA_2SM_LOADENS4_14ComposedLayoutINS4_7SwizzleILi1ELi4ELi3EEENS4_18smem_ptr_flag_bitsILi8EEENSS_INS5_IJNSA_ILi8EEESH_EEENS5_IJSH_SC_EEEEEEEvNS4_8identityES10_S1A_vS1B_EENS_8epilogue10collective18CollectiveEpilogueINS1D_23Sm100TmaWarpSpecializedILi1ELi1ELi64ELb0ELb0EEEJNS5_IJNSA_ILi128EEESG_SH_EEENS5_IJNSS_IS1I_SC_EENSS_ISG_SC_EEEEEaSJ_aSJ_NS1D_6fusion15FusionCallbacksIS1H_NS1N_17LinearCombinationIaiaiLNS_15FloatRoundStyleE2EEES1J_S1M_JEEENS4_5SM1004TMEM4LOAD26SM100_TMEM_LOAD_32dp32b64xENS4_13SM90_TMA_LOADENS11_INS12_ILi2ELi4ELi3EEES15_NSS_INS5_IJS16_SG_EEENS5_IJSG_SC_EEEEEEENS4_39AutoVectorizingCopyWithAssumedAlignmentILi128EEENS4_14SM90_TMA_STOREES22_S24_S24_EEEvvEEEEvNT_6ParamsE:
        .type           _ZN7cutlass13device_kernelINS_4gemm6kernel13GemmUniversalIN4cute5tupleIJiiiiEEENS1_10collective13CollectiveMmaINS1_35MainloopSm100TmaUmmaWarpSpecializedILi41ELi2ELi4ENS5_IJNS4_1CILi2EEENSA_ILi1EEESC_EEEEENS5_IJNSA_ILi256EEENSA_ILi64EEENSA_ILi32EEEEEEaNS5_IJlSC_lEEEaSJ_NS4_8TiledMMAINS4_8MMA_AtomIJNS4_21SM100_MMA_S8_2x1SM_SSIaaiLi256ELi64ELNS4_4UMMA5MajorE0ELSO_0ELNSN_8SaturateE0EEEEEENS4_6LayoutINS5_IJSC_SC_SC_EEENS5_IJNSA_ILi0EEESU_SU_EEEEENS5_IJNS4_10UnderscoreESX_SX_EEEEENS4_18SM100_TMA_2SM_LOADENS4_14ComposedLayoutINS4_7SwizzleILi1ELi4ELi3EEENS4_18smem_ptr_flag_bitsILi8EEENSS_INS5_IJNSA_ILi8EEESH_EEENS5_IJSH_SC_EEEEEEEvNS4_8identityES10_S1A_vS1B_EENS_8epilogue10collective18CollectiveEpilogueINS1D_23Sm100TmaWarpSpecializedILi1ELi1ELi64ELb0ELb0EEEJNS5_IJNSA_ILi128EEESG_SH_EEENS5_IJNSS_IS1I_SC_EENSS_ISG_SC_EEEEEaSJ_aSJ_NS1D_6fusion15FusionCallbacksIS1H_NS1N_17LinearCombinationIaiaiLNS_15FloatRoundStyleE2EEES1J_S1M_JEEENS4_5SM1004TMEM4LOAD26SM100_TMEM_LOAD_32dp32b64xENS4_13SM90_TMA_LOADENS11_INS12_ILi2ELi4ELi3EEES15_NSS_INS5_IJS16_SG_EEENS5_IJSG_SC_EEEEEEENS4_39AutoVectorizingCopyWithAssumedAlignmentILi128EEENS4_14SM90_TMA_STOREES22_S24_S24_EEEvvEEEEvNT_6ParamsE,@function
        .size           _ZN7cutlass13device_kernelINS_4gemm6kernel13GemmUniversalIN4cute5tupleIJiiiiEEENS1_10collective13CollectiveMmaINS1_35MainloopSm100TmaUmmaWarpSpecializedILi41ELi2ELi4ENS5_IJNS4_1CILi2EEENSA_ILi1EEESC_EEEEENS5_IJNSA_ILi256EEENSA_ILi64EEENSA_ILi32EEEEEEaNS5_IJlSC_lEEEaSJ_NS4_8TiledMMAINS4_8MMA_AtomIJNS4_21SM100_MMA_S8_2x1SM_SSIaaiLi256ELi64ELNS4_4UMMA5MajorE0ELSO_0ELNSN_8SaturateE0EEEEEENS4_6LayoutINS5_IJSC_SC_SC_EEENS5_IJNSA_ILi0EEESU_SU_EEEEENS5_IJNS4_10UnderscoreESX_SX_EEEEENS4_18SM100_TMA_2SM_LOADENS4_14ComposedLayoutINS4_7SwizzleILi1ELi4ELi3EEENS4_18smem_ptr_flag_bitsILi8EEENSS_INS5_IJNSA_ILi8EEESH_EEENS5_IJSH_SC_EEEEEEEvNS4_8identityES10_S1A_vS1B_EENS_8epilogue10collective18CollectiveEpilogueINS1D_23Sm100TmaWarpSpecializedILi1ELi1ELi64ELb0ELb0EEEJNS5_IJNSA_ILi128EEESG_SH_EEENS5_IJNSS_IS1I_SC_EENSS_ISG_SC_EEEEEaSJ_aSJ_NS1D_6fusion15FusionCallbacksIS1H_NS1N_17LinearCombinationIaiaiLNS_15FloatRoundStyleE2EEES1J_S1M_JEEENS4_5SM1004TMEM4LOAD26SM100_TMEM_LOAD_32dp32b64xENS4_13SM90_TMA_LOADENS11_INS12_ILi2ELi4ELi3EEES15_NSS_INS5_IJS16_SG_EEENS5_IJSG_SC_EEEEEEENS4_39AutoVectorizingCopyWithAssumedAlignmentILi128EEENS4_14SM90_TMA_STOREES22_S24_S24_EEEvvEEEEvNT_6ParamsE,(.L_x_261 - _ZN7cutlass13device_kernelINS_4gemm6kernel13GemmUniversalIN4cute5tupleIJiiiiEEENS1_10collective13CollectiveMmaINS1_35MainloopSm100TmaUmmaWarpSpecializedILi41ELi2ELi4ENS5_IJNS4_1CILi2EEENSA_ILi1EEESC_EEEEENS5_IJNSA_ILi256EEENSA_ILi64EEENSA_ILi32EEEEEEaNS5_IJlSC_lEEEaSJ_NS4_8TiledMMAINS4_8MMA_AtomIJNS4_21SM100_MMA_S8_2x1SM_SSIaaiLi256ELi64ELNS4_4UMMA5MajorE0ELSO_0ELNSN_8SaturateE0EEEEEENS4_6LayoutINS5_IJSC_SC_SC_EEENS5_IJNSA_ILi0EEESU_SU_EEEEENS5_IJNS4_10UnderscoreESX_SX_EEEEENS4_18SM100_TMA_2SM_LOADENS4_14ComposedLayoutINS4_7SwizzleILi1ELi4ELi3EEENS4_18smem_ptr_flag_bitsILi8EEENSS_INS5_IJNSA_ILi8EEESH_EEENS5_IJSH_SC_EEEEEEEvNS4_8identityES10_S1A_vS1B_EENS_8epilogue10collective18CollectiveEpilogueINS1D_23Sm100TmaWarpSpecializedILi1ELi1ELi64ELb0ELb0EEEJNS5_IJNSA_ILi128EEESG_SH_EEENS5_IJNSS_IS1I_SC_EENSS_ISG_SC_EEEEEaSJ_aSJ_NS1D_6fusion15FusionCallbacksIS1H_NS1N_17LinearCombinationIaiaiLNS_15FloatRoundStyleE2EEES1J_S1M_JEEENS4_5SM1004TMEM4LOAD26SM100_TMEM_LOAD_32dp32b64xENS4_13SM90_TMA_LOADENS11_INS12_ILi2ELi4ELi3EEES15_NSS_INS5_IJS16_SG_EEENS5_IJSG_SC_EEEEEEENS4_39AutoVectorizingCopyWithAssumedAlignmentILi128EEENS4_14SM90_TMA_STOREES22_S24_S24_EEEvvEEEEvNT_6ParamsE)
        .other          _ZN7cutlass13device_kernelINS_4gemm6kernel13GemmUniversalIN4cute5tupleIJiiiiEEENS1_10collective13CollectiveMmaINS1_35MainloopSm100TmaUmmaWarpSpecializedILi41ELi2ELi4ENS5_IJNS4_1CILi2EEENSA_ILi1EEESC_EEEEENS5_IJNSA_ILi256EEENSA_ILi64EEENSA_ILi32EEEEEEaNS5_IJlSC_lEEEaSJ_NS4_8TiledMMAINS4_8MMA_AtomIJNS4_21SM100_MMA_S8_2x1SM_SSIaaiLi256ELi64ELNS4_4UMMA5MajorE0ELSO_0ELNSN_8SaturateE0EEEEEENS4_6LayoutINS5_IJSC_SC_SC_EEENS5_IJNSA_ILi0EEESU_SU_EEEEENS5_IJNS4_10UnderscoreESX_SX_EEEEENS4_18SM100_TMA_2SM_LOADENS4_14ComposedLayoutINS4_7SwizzleILi1ELi4ELi3EEENS4_18smem_ptr_flag_bitsILi8EEENSS_INS5_IJNSA_ILi8EEESH_EEENS5_IJSH_SC_EEEEEEEvNS4_8identityES10_S1A_vS1B_EENS_8epilogue10collective18CollectiveEpilogueINS1D_23Sm100TmaWarpSpecializedILi1ELi1ELi64ELb0ELb0EEEJNS5_IJNSA_ILi128EEESG_SH_EEENS5_IJNSS_IS1I_SC_EENSS_ISG_SC_EEEEEaSJ_aSJ_NS1D_6fusion15FusionCallbacksIS1H_NS1N_17LinearCombinationIaiaiLNS_15FloatRoundStyleE2EEES1J_S1M_JEEENS4_5SM1004TMEM4LOAD26SM100_TMEM_LOAD_32dp32b64xENS4_13SM90_TMA_LOADENS11_INS12_ILi2ELi4ELi3EEES15_NSS_INS5_IJS16_SG_EEENS5_IJSG_SC_EEEEEEENS4_39AutoVectorizingCopyWithAssumedAlignmentILi128EEENS4_14SM90_TMA_STOREES22_S24_S24_EEEvvEEEEvNT_6ParamsE,@"STO_CUDA_ENTRY STV_DEFAULT"
_ZN7cutlass13device_kernelINS_4gemm6kernel13GemmUniversalIN4cute5tupleIJiiiiEEENS1_10collective13CollectiveMmaINS1_35MainloopSm100TmaUmmaWarpSpecializedILi41ELi2ELi4ENS5_IJNS4_1CILi2EEENSA_ILi1EEESC_EEEEENS5_IJNSA_ILi256EEENSA_ILi64EEENSA_ILi32EEEEEEaNS5_IJlSC_lEEEaSJ_NS4_8TiledMMAINS4_8MMA_AtomIJNS4_21SM100_MMA_S8_2x1SM_SSIaaiLi256ELi64ELNS4_4UMMA5MajorE0ELSO_0ELNSN_8SaturateE0EEEEEENS4_6LayoutINS5_IJSC_SC_SC_EEENS5_IJNSA_ILi0EEESU_SU_EEEEENS5_IJNS4_10UnderscoreESX_SX_EEEEENS4_18SM100_TMA_2SM_LOADENS4_14ComposedLayoutINS4_7SwizzleILi1ELi4ELi3EEENS4_18smem_ptr_flag_bitsILi8EEENSS_INS5_IJNSA_ILi8EEESH_EEENS5_IJSH_SC_EEEEEEEvNS4_8identityES10_S1A_vS1B_EENS_8epilogue10collective18CollectiveEpilogueINS1D_23Sm100TmaWarpSpecializedILi1ELi1ELi64ELb0ELb0EEEJNS5_IJNSA_ILi128EEESG_SH_EEENS5_IJNSS_IS1I_SC_EENSS_ISG_SC_EEEEEaSJ_aSJ_NS1D_6fusion15FusionCallbacksIS1H_NS1N_17LinearCombinationIaiaiLNS_15FloatRoundStyleE2EEES1J_S1M_JEEENS4_5SM1004TMEM4LOAD26SM100_TMEM_LOAD_32dp32b64xENS4_13SM90_TMA_LOADENS11_INS12_ILi2ELi4ELi3EEES15_NSS_INS5_IJS16_SG_EEENS5_IJSG_SC_EEEEEEENS4_39AutoVectorizingCopyWithAssumedAlignmentILi128EEENS4_14SM90_TMA_STOREES22_S24_S24_EEEvvEEEEvNT_6ParamsE:
[----:B------:R-:W1:Y:S01]  /*0000*/  LDC R1, c[0x0][0x37c] ;  /* 0x0000df00ff017b82 */ /* 0x000e620000000800 */
[----:B------:R-:W2:Y:S01]  /*0010*/  S2R R175, SR_TID.X ;  /* 0x0000000000af7919 */ /* 0x000ea20000002100 */
[----:B------:R-:W3:Y:S06]  /*0020*/  LDCU.64 UR6, c[0x0][0x890] ;  /* 0x00011200ff0677ac */ /* 0x000eec0008000a00 */
[----:B------:R-:W4:Y:S01]  /*0030*/  S2UR UR37, SR_CgaCtaId ;  /* 0x00000000002579c3 */ /* 0x000f220000008800 */
[----:B------:R-:W-:Y:S02]  /*0040*/  PRMT R167, RZ, 0x7610, R167 ;  /* 0x00007610ffa77816 */ /* 0x000fe400000000a7 */
[----:B------:R-:W-:Y:S01]  /*0050*/  ELECT P1, URZ, PT ;  /* 0x0000000000ff782f */ /* 0x000fe20003820000 */
[----:B------:R-:W1:Y:S01]  /*0060*/  LDCU.64 UR40, c[0x0][0x358] ;  /* 0x00006b00ff2877ac */ /* 0x000e620008000a00 */
[----:B---3--:R-:W-:-:S04]  /*0070*/  UISETP.NE.U32.AND UP0, UPT, UR6, URZ, UPT ;  /* 0x000000ff0600728c */ /* 0x008fc8000bf05070 */
[----:B------:R-:W-:Y:S02]  /*0080*/  UISETP.NE.AND.EX UP0, UPT, UR7, URZ, UPT, UP0 ;  /* 0x000000ff0700728c */ /* 0x000fe4000bf05300 */
[----:B----4-:R-:W-:Y:S02]  /*0090*/  ULOP3.LUT UR5, UR37, 0x1, URZ, 0xc0, !UPT ;  /* 0x0000000125057892 */ /* 0x010fe4000f8ec0ff */
[----:B------:R-:W-:Y:S01]  /*00a0*/  ULOP3.LUT UR4, UR37, 0x1, URZ, 0x3c, !UPT ;  /* 0x0000000125047892 */ /* 0x000fe2000f8e3cff */
[----:B--2---:R-:W-:-:S05]  /*00b0*/  SHF.R.U32.HI R180, RZ, 0x5, R175 ;  /* 0x00000005ffb47819 */ /* 0x004fca00000116af */
[----:B------:R-:W2:Y:S02]  /*00c0*/  SHFL.IDX PT, R0, R180, RZ, 0x1f ;  /* 0x00001fffb4007589 */ /* 0x000ea400000e0000 */
[----:B--2---:R-:W-:Y:S01]  /*00d0*/  R2UR UR10, R0 ;  /* 0x00000000000a72ca */ /* 0x004fe200000e0000 */
[----:B-1----:R-:W-:-:S14]  /*00e0*/  BRA.U UP0, `(.L_x_0) ;  /* 0x00000001002c7547 */ /* 0x002fdc000b800000 */
[----:B------:R-:W1:Y:S02]  /*00f0*/  LDCU.64 UR8, c[0x0][0x888] ;  /* 0x00011100ff0877ac */ /* 0x000e640008000a00 */
[----:B-1----:R-:W-:-:S04]  /*0100*/  UISETP.NE.U32.AND UP0, UPT, UR8, URZ, UPT ;  /* 0x000000ff0800728c */ /* 0x002fc8000bf05070 */
[----:B------:R-:W-:-:S09]  /*0110*/  UISETP.NE.AND.EX UP0, UPT, UR9, URZ, UPT, UP0 ;  /* 0x000000ff0900728c */ /* 0x000fd2000bf05300 */
[----:B------:R-:W-:Y:S05]  /*0120*/  BRA.U !UP0, `(.L_x_1) ;  /* 0x0000000108107547 */ /* 0x000fea000b800000 */
[----:B------:R-:W1:Y:S02]  /*0130*/  LDC.64 R80, c[0x0][0x888] ;  /* 0x00022200ff507b82 */ /* 0x000e640000000a00 */
[----:B-1----:R1:W5:Y:S01]  /*0140*/  LDG.E R80, desc[UR40][R80.64] ;  /* 0x0000002850507981 */ /* 0x002362000c1e1900 */
[----:B------:R-:W-:Y:S01]  /*0150*/  HFMA2 R167, -RZ, RZ, 0, 5.9604644775390625e-08 ;  /* 0x00000001ffa77431 */ /* 0x000fe200000001ff */
[----:B------:R-:W-:Y:S05]  /*0160*/  BRA `(.L_x_0) ;  /* 0x00000000000c7947 */ /* 0x000fea0003800000 */
.L_x_1:
[----:B------:R-:W1:Y:S01]  /*0170*/  LDCU UR8, c[0x0][0x880] ;  /* 0x00011000ff0877ac */ /* 0x000e620008000800 */
[----:B------:R-:W-:Y:S01]  /*0180*/  HFMA2 R167, -RZ, RZ, 0, 5.9604644775390625e-08 ;  /* 0x00000001ffa77431 */ /* 0x000fe200000001ff */
[----:B-1----:R-:W-:-:S07]  /*0190*/  MOV R80, UR8 ;  /* 0x0000000800507c02 */ /* 0x002fce0008000f00 */
.L_x_0:
[----:B------:R-:W2:Y:S02]  /*01a0*/  LDCU.64 UR8, c[0x0][0x8b0] ;  /* 0x00011600ff0877ac */ /* 0x000ea40008000a00 */
[----:B--2---:R-:W-:-:S04]  /*01b0*/  UISETP.NE.U32.AND UP0, UPT, UR8, URZ, UPT ;  /* 0x000000ff0800728c */ /* 0x004fc8000bf05070 */
[----:B------:R-:W-:-:S09]  /*01c0*/  UISETP.NE.AND.EX UP0, UPT, UR9, URZ, UPT, UP0 ;  /* 0x000000ff0900728c */ /* 0x000fd2000bf05300 */
[----:B------:R-:W-:Y:S05]  /*01d0*/  BRA.U UP0, `(.L_x_2) ;  /* 0x0000000100247547 */ /* 0x000fea000b800000 */
[----:B------:R-:W2:Y:S02]  /*01e0*/  LDCU.64 UR8, c[0x0][0x8a8] ;  /* 0x00011500ff0877ac */ /* 0x000ea40008000a00 */
[----:B--2---:R-:W-:-:S04]  /*01f0*/  UISETP.NE.U32.AND UP0, UPT, UR8, URZ, UPT ;  /* 0x000000ff0800728c */ /* 0x004fc8000bf05070 */
[----:B------:R-:W-:-:S09]  /*0200*/  UISETP.NE.AND.EX UP0, UPT, UR9, URZ, UPT, UP0 ;  /* 0x000000ff0900728c */ /* 0x000fd2000bf05300 */
[----:B------:R-:W-:Y:S05]  /*0210*/  BRA.U !UP0, `(.L_x_3) ;  /* 0x00000001080c7547 */ /* 0x000fea000b800000 */
[----:B------:R-:W2:Y:S02]  /*0220*/  LDC.64 R78, c[0x0][0x8a8] ;  /* 0x00022a00ff4e7b82 */ /* 0x000ea40000000a00 */
[----:B--2---:R2:W5:Y:S01]  /*0230*/  LDG.E R78, desc[UR40][R78.64] ;  /* 0x000000284e4e7981 */ /* 0x004562000c1e1900 */
[----:B------:R-:W-:Y:S05]  /*0240*/  BRA `(.L_x_2) ;  /* 0x0000000000087947 */ /* 0x000fea0003800000 */
.L_x_3:
[----:B------:R-:W2:Y:S02]  /*0250*/  LDCU UR8, c[0x0][0x8a0] ;  /* 0x00011400ff0877ac */ /* 0x000ea40008000800 */
[----:B--2---:R-:W-:Y:S02]  /*0260*/  MOV R78, UR8 ;  /* 0x00000008004e7c02 */ /* 0x004fe40008000f00 */
.L_x_2:
[----:B------:R-:W-:Y:S01]  /*0270*/  IMAD.U32 R0, RZ, RZ, UR10 ;  /* 0x0000000aff007e24 */ /* 0x000fe2000f8e00ff */
[----:B------:R-:W-:Y:S04]  /*0280*/  BSSY.RECONVERGENT B0, `(.L_x_4) ;  /* 0x000000c000007945 */ /* 0x000fe80003800200 */
[C---:B------:R-:W-:Y:S02]  /*0290*/  ISETP.NE.OR P2, PT, R0.reuse, 0x1, !P1 ;  /* 0x000000010000780c */ /* 0x040fe40004f45670 */
[----:B------:R-:W-:-:S11]  /*02a0*/  ISETP.NE.OR P0, PT, R0, 0x3, !P1 ;  /* 0x000000030000780c */ /* 0x000fd60004f05670 */
[----:B------:R-:W-:Y:S05]  /*02b0*/  @P2 BRA `(.L_x_5) ;  /* 0x0000000000202947 */ /* 0x000fea0003800000 */
[----:B------:R-:W3:Y:S02]  /*02c0*/  LDCU.64 UR8, c[0x0][0x348] ;  /* 0x00006900ff0877ac */ /* 0x000ee40008000a00 */
[----:B---3--:R-:W-:Y:S02]  /*02d0*/  UIADD3 UR12, UP1, UPT, UR8, 0x80, URZ ;  /* 0x00000080080c7890 */ /* 0x008fe4000ff3e0ff */
[----:B------:R-:W-:Y:S02]  /*02e0*/  UIADD3 UR8, UP0, UPT, UR8, 0x180, URZ ;  /* 0x0000018008087890 */ /* 0x000fe4000ff1e0ff */
[----:B------:R-:W-:Y:S02]  /*02f0*/  UIADD3.X UR13, UPT, UPT, URZ, UR9, URZ, UP1, !UPT ;  /* 0x00000009ff0d7290 */ /* 0x000fe40008ffe4ff */
[----:B------:R-:W-:-:S07]  /*0300*/  UIADD3.X UR9, UPT, UPT, URZ, UR9, URZ, UP0, !UPT ;  /* 0x00000009ff097290 */ /* 0x000fce00087fe4ff */
[----:B------:R3:W-:Y:S02]  /*0310*/  UTMACCTL.PF [UR12] ;  /* 0x000000000c0079b9 */ /* 0x0007e40008040000 */
[----:B------:R3:W-:Y:S02]  /*0320*/  UTMACCTL.PF [UR8] ;  /* 0x00000000080079b9 */ /* 0x0007e40008040000 */
[----:B---3--:R-:W-:Y:S01]  /*0330*/  NOP ;  /* 0x0000000000007918 */ /* 0x008fe20000000000 */
.L_x_5:
[----:B------:R-:W-:Y:S05]  /*0340*/  BSYNC.RECONVERGENT B0 ;  /* 0x0000000000007941 */ /* 0x000fea0003800200 */
.L_x_4:
[----:B------:R-:W-:Y:S04]  /*0350*/  BSSY.RECONVERGENT B0, `(.L_x_6) ;  /* 0x000000a000007945 */ /* 0x000fe80003800200 */
        /* <DEDUP_REMOVED lines=9> */
.L_x_7:
[----:B------:R-:W-:Y:S05]  /*03f0*/  BSYNC.RECONVERGENT B0 ;  /* 0x0000000000007941 */ /* 0x000fea0003800200 */
.L_x_6:
[----:B------:R-:W3:Y:S01]  /*0400*/  LDCU.64 UR8, c[0x0][0x888] ;  /* 0x00011100ff0877ac */ /* 0x000ee20008000a00 */
[----:B------:R-:W-:Y:S02]  /*0410*/  UISETP.EQ.U32.AND UP1, UPT, UR6, URZ, UPT ;  /* 0x000000ff0600728c */ /* 0x000fe4000bf22070 */
[----:B------:R-:W-:Y:S02]  /*0420*/  UPLOP3.LUT UP5, UPT, UPT, UPT, UPT, 0x80, 0x8 ;  /* 0x000000000008789c */ /* 0x000fe40003faf070 */
[----:B---3--:R-:W-:-:S04]  /*0430*/  UISETP.NE.U32.AND UP0, UPT, UR8, URZ, UPT ;  /* 0x000000ff0800728c */ /* 0x008fc8000bf05070 */
[----:B------:R-:W-:-:S04]  /*0440*/  UISETP.NE.AND.EX UP0, UPT, UR9, URZ, UPT, UP0 ;  /* 0x000000ff0900728c */ /* 0x000fc8000bf05300 */
[----:B------:R-:W-:-:S04]  /*0450*/  UISETP.EQ.OR.EX UP2, UPT, UR7, URZ, !UP0, UP1 ;  /* 0x000000ff0700728c */ /* 0x000fc8000c742710 */
[----:B------:R-:W-:-:S05]  /*0460*/  UP2UR UR44, UPR, URZ, 0x4 ;  /* 0x00000004ff2c7883 */ /* 0x000fca0008000000 */
[----:B------:R-:W-:Y:S07]  /*0470*/  BRA.U !UP2, `(.L_x_8) ;  /* 0x000000010a207547 */ /* 0x000fee000b800000 */
[----:B-----5:R-:W-:Y:S01]  /*0480*/  R2UR UR8, R80 ;  /* 0x00000000500872ca */ /* 0x020fe200000e0000 */
[----:B------:R-:W-:Y:S02]  /*0490*/  UISETP.NE.U32.AND UP2, UPT, UR6, URZ, UPT ;  /* 0x000000ff0600728c */ /* 0x000fe4000bf45070 */
[----:B------:R-:W-:Y:S02]  /*04a0*/  USEL UR6, URZ, 0xffffffff, UP0 ;  /* 0xffffffffff067887 */ /* 0x000fe40008000000 */
[----:B------:R-:W-:-:S08]  /*04b0*/  UISETP.NE.AND.EX UP2, UPT, UR7, URZ, UPT, UP2 ;  /* 0x000000ff0700728c */ /* 0x000fd0000bf45320 */
[----:B------:R-:W-:-:S04]  /*04c0*/  UISETP.NE.AND UP1, UPT, UR8, URZ, UPT ;  /* 0x000000ff0800728c */ /* 0x000fc8000bf25270 */
[----:B------:R-:W-:-:S04]  /*04d0*/  @!UP2 USEL UR6, URZ, 0xffffffff, UP1 ;  /* 0xffffffffff06a887 */ /* 0x000fc80008800000 */
[----:B------:R-:W-:-:S04]  /*04e0*/  ULOP3.LUT UR6, UR6, 0x1, URZ, 0xc0, !UPT ;  /* 0x0000000106067892 */ /* 0x000fc8000f8ec0ff */
[----:B------:R-:W-:-:S11]  /*04f0*/  UISETP.NE.U32.AND UP5, UPT, UR6, 0x1, UPT ;  /* 0x000000010600788c */ /* 0x000fd6000bfa5070 */
.L_x_8:
[----:B------:R-:W3:Y:S01]  /*0500*/  SHFL.IDX PT, R0, R180, RZ, 0x1f ;  /* 0x00001fffb4007589 */ /* 0x000ee200000e0000 */
[----:B------:R-:W-:-:S04]  /*0510*/  UISETP.NE.AND UP1, UPT, UR10, 0x2, UPT ;  /* 0x000000020a00788c */ /* 0x000fc8000bf25270 */
[----:B------:R-:W-:Y:S02]  /*0520*/  UISETP.EQ.AND UP2, UPT, UR5, URZ, !UP1 ;  /* 0x000000ff0500728c */ /* 0x000fe4000cf42270 */
[----:B------:R-:W-:-:S04]  /*0530*/  USEL UR7, URZ, 0x1, UP1 ;  /* 0x00000001ff077887 */ /* 0x000fc80008800000 */
[----:B------:R-:W-:Y:S02]  /*0540*/  PLOP3.LUT P5, PT, P1, PT, UP2, 0x80, 0x8 ;  /* 0x000000000008781c */ /* 0x000fe40000faf028 */
[----:B---3--:R-:W-:-:S13]  /*0550*/  ISETP.NE.AND P0, PT, R0, RZ, PT ;  /* 0x000000ff0000720c */ /* 0x008fda0003f05270 */
[----:B------:R-:W-:Y:S05]  /*0560*/  @P0 BRA `(.L_x_9) ;  /* 0x0000000400780947 */ /* 0x000fea0003800000 */
[----:B------:R-:W-:Y:S01]  /*0570*/  ELECT P0, URZ, PT ;  /* 0x0000000000ff782f */ /* 0x000fe20003800000 */
[----:B------:R-:W-:-:S12]  /*0580*/  BSSY.RECONVERGENT B0, `(.L_x_9) ;  /* 0x000005c000007945 */ /* 0x000fd80003800200 */
[----:B------:R-:W-:Y:S05]  /*0590*/  @!P0 BRA `(.L_x_10) ;  /* 0x0000000400688947 */ /* 0x000fea0003800000 */
[----:B------:R-:W-:Y:S01]  /*05a0*/  UMOV UR8, 0x400 ;  /* 0x0000040000087882 */ /* 0x000fe20000000000 */
[----:B------:R-:W-:Y:S01]  /*05b0*/  UMOV UR6, 0x1 ;  /* 0x0000000100067882 */ /* 0x000fe20000000000 */
[----:B------:R-:W-:Y:S02]  /*05c0*/  ULEA UR8, UR37, UR8, 0x18 ;  /* 0x0000000825087291 */ /* 0x000fe4000f8ec0ff */
[----:B------:R-:W-:-:S04]  /*05d0*/  UIADD3 UR12, UPT, UPT, -UR6, 0x100000, URZ ;  /* 0x00100000060c7890 */ /* 0x000fc8000fffe1ff */
[----:B------:R-:W-:Y:S02]  /*05e0*/  USHF.L.U32 UR13, UR12, 0xb, URZ ;  /* 0x0000000b0c0d7899 */ /* 0x000fe400080006ff */
[----:B------:R-:W-:Y:S01]  /*05f0*/  USHF.L.U32 UR12, UR12, 0x1, URZ ;  /* 0x000000010c0c7899 */ /* 0x000fe200080006ff */
[----:B------:R-:W3:Y:S11]  /*0600*/  FENCE.VIEW.ASYNC.S ;  /* 0x00000000000073c6 */ /* 0x000ef60000000000 */
[----:B---3--:R3:W4:Y:S01]  /*0610*/  SYNCS.EXCH.64 URZ, [UR8], UR12 ;  /* 0x0000000c08ff75b2 */ /* 0x0087220008000100 */
[----:B------:R3:W1:Y:S01]  /*0620*/  SYNCS.EXCH.64 URZ, [UR8+0x148], UR12 ;  /* 0x0001480c08ff75b2 */ /* 0x0006620008000100 */
        /* <DEDUP_REMOVED lines=79> */
[----:B------:R3:W1:Y:S02]  /*0b20*/  SYNCS.EXCH.64 URZ, [UR8+0x288], UR12 ;  /* 0x0002880c08ff75b2 */ /* 0x0006640008000100 */
[----:B---34-:R-:W-:Y:S01]  /*0b30*/  NOP ;  /* 0x0000000000007918 */ /* 0x018fe20000000000 */
.L_x_10:
[----:B------:R-:W-:Y:S05]  /*0b40*/  BSYNC.RECONVERGENT B0 ;  /* 0x0000000000007941 */ /* 0x000fea0003800200 */
.L_x_9:
[----:B------:R-:W3:Y:S01]  /*0b50*/  SHFL.IDX PT, R0, R180, RZ, 0x1f ;  /* 0x00001fffb4007589 */ /* 0x000ee200000e0000 */
[----:B------:R-:W-:Y:S01]  /*0b60*/  NOP ;  /* 0x0000000000007918 */ /* 0x000fe20000000000 */
[----:B---3--:R-:W-:-:S13]  /*0b70*/  ISETP.NE.AND P0, PT, R0, 0x1, PT ;  /* 0x000000010000780c */ /* 0x008fda0003f05270 */
[----:B------:R-:W-:Y:S05]  /*0b80*/  @P0 BRA `(.L_x_11) ;  /* 0x00000000003c0947 */ /* 0x000fea0003800000 */
[----:B------:R-:W-:Y:S01]  /*0b90*/  UMOV UR9, 0x400 ;  /* 0x0000040000097882 */ /* 0x000fe20000000000 */
[----:B------:R-:W-:Y:S01]  /*0ba0*/  UMOV UR8, 0x20 ;  /* 0x0000002000087882 */ /* 0x000fe20000000000 */
[----:B------:R-:W-:Y:S01]  /*0bb0*/  UMOV UR6, 0x80 ;  /* 0x0000008000067882 */ /* 0x000fe20000000000 */
[----:B------:R-:W-:Y:S02]  /*0bc0*/  ULEA UR9, UR37, UR9, 0x18 ;  /* 0x0000000925097291 */ /* 0x000fe4000f8ec0ff */
[----:B------:R-:W-:-:S04]  /*0bd0*/  UIADD3 UR12, UPT, UPT, -UR8, 0x100000, URZ ;  /* 0x00100000080c7890 */ /* 0x000fc8000fffe1ff */
[----:B------:R-:W-:Y:S02]  /*0be0*/  USHF.L.U32 UR13, UR12, 0xb, URZ ;  /* 0x0000000b0c0d7899 */ /* 0x000fe400080006ff */
[----:B------:R-:W-:Y:S02]  /*0bf0*/  USHF.L.U32 UR12, UR12, 0x1, URZ ;  /* 0x000000010c0c7899 */ /* 0x000fe400080006ff */
[----:B------:R-:W-:-:S04]  /*0c00*/  UIADD3 UR14, UPT, UPT, -UR6, 0x100000, URZ ;  /* 0x00100000060e7890 */ /* 0x000fc8000fffe1ff */
[----:B------:R-:W-:Y:S02]  /*0c10*/  USHF.L.U32 UR15, UR14, 0xb, URZ ;  /* 0x0000000b0e0f7899 */ /* 0x000fe400080006ff */
[----:B------:R-:W-:Y:S01]  /*0c20*/  USHF.L.U32 UR14, UR14, 0x1, URZ ;  /* 0x000000010e0e7899 */ /* 0x000fe200080006ff */
[----:B------:R-:W-:Y:S01]  /*0c30*/  ELECT P0, URZ, PT ;  /* 0x0000000000ff782f */ /* 0x000fe20003800000 */
[----:B------:R-:W3:Y:S02]  /*0c40*/  FENCE.VIEW.ASYNC.S ;  /* 0x00000000000073c6 */ /* 0x000ee40000000000 */
[----:B---3--:R3:W4:Y:S08]  /*0c50*/  SYNCS.EXCH.64 URZ, [UR9+0x290], UR12 ;  /* 0x0002900c09ff75b2 */ /* 0x0087300008000100 */
[----:B------:R3:W1:Y:S01]  /*0c60*/  SYNCS.EXCH.64 URZ, [UR9+0x298], UR14 ;  /* 0x0002980e09ff75b2 */ /* 0x0006620008000100 */
[----:B------:R-:W-:Y:S01]  /*0c70*/  NOP ;  /* 0x0000000000007918 */ /* 0x000fe20000000000 */
.L_x_11:
[----:B------:R-:W2:Y:S01]  /*0c80*/  SHFL.IDX PT, R0, R180, RZ, 0x1f ;  /* 0x00001fffb4007589 */ /* 0x000ea200000e0000 */
[----:B------:R-:W-:Y:S01]  /*0c90*/  NOP ;  /* 0x0000000000007918 */ /* 0x000fe20000000000 */
[----:B--2---:R-:W-:-:S13]  /*0ca0*/  ISETP.NE.AND P0, PT, R0, 0x3, PT ;  /* 0x000000030000780c */ /* 0x004fda0003f05270 */
[----:B------:R-:W-:Y:S05]  /*0cb0*/  @P0 BRA `(.L_x_12) ;  /* 0x00000000002c0947 */ /* 0x000fea0003800000 */
[----:B------:R-:W-:Y:S01]  /*0cc0*/  UMOV UR8, 0x400 ;  /* 0x0000040000087882 */ /* 0x000fe20000000000 */
[----:B------:R-:W-:Y:S01]  /*0cd0*/  UMOV UR6, 0x20 ;  /* 0x0000002000067882 */ /* 0x000fe20000000000 */
[----:B------:R-:W-:Y:S02]  /*0ce0*/  ULEA UR8, UR37, UR8, 0x18 ;  /* 0x0000000825087291 */ /* 0x000fe4000f8ec0ff */
[----:B---3--:R-:W-:-:S04]  /*0cf0*/  UIADD3 UR12, UPT, UPT, -UR6, 0x100000, URZ ;  /* 0x00100000060c7890 */ /* 0x008fc8000fffe1ff */
[----:B------:R-:W-:Y:S02]  /*0d00*/  USHF.L.U32 UR13, UR12, 0xb, URZ ;  /* 0x0000000b0c0d7899 */ /* 0x000fe400080006ff */
[----:B------:R-:W-:Y:S01]  /*0d10*/  USHF.L.U32 UR12, UR12, 0x1, URZ ;  /* 0x000000010c0c7899 */ /* 0x000fe200080006ff */
[----:B------:R-:W-:Y:S01]  /*0d20*/  ELECT P0, URZ, PT ;  /* 0x0000000000ff782f */ /* 0x000fe20003800000 */
[----:B------:R-:W2:Y:S10]  /*0d30*/  FENCE.VIEW.ASYNC.S ;  /* 0x00000000000073c6 */ /* 0x000eb40000000000 */
[----:B--2---:R2:W3:Y:S01]  /*0d40*/  SYNCS.EXCH.64 URZ, [UR8+0x2a0], UR12 ;  /* 0x0002a00c08ff75b2 */ /* 0x0044e20008000100 */
[----:B------:R2:W1:Y:S01]  /*0d50*/  SYNCS.EXCH.64 URZ, [UR8+0x2a8], UR12 ;  /* 0x0002a80c08ff75b2 */ /* 0x0004620008000100 */
[----:B------:R-:W-:Y:S01]  /*0d60*/  NOP ;  /* 0x0000000000007918 */ /* 0x000fe20000000000 */
.L_x_12:
[----:B------:R-:W4:Y:S01]  /*0d70*/  SHFL.IDX PT, R0, R180, RZ, 0x1f ;  /* 0x00001fffb4007589 */ /* 0x000f2200000e0000 */
[----:B------:R-:W-:Y:S01]  /*0d80*/  NOP ;  /* 0x0000000000007918 */ /* 0x000fe20000000000 */
[----:B----4-:R-:W-:-:S13]  /*0d90*/  ISETP.NE.AND P0, PT, R0, 0x4, PT ;  /* 0x000000040000780c */ /* 0x010fda0003f05270 */
[----:B------:R-:W-:Y:S05]  /*0da0*/  @P0 BRA `(.L_x_13) ;  /* 0x0000000000480947 */ /* 0x000fea0003800000 */
[----:B---3--:R-:W-:Y:S01]  /*0db0*/  UMOV UR9, 0x1e0 ;  /* 0x000001e000097882 */ /* 0x008fe20000000000 */
[----:B--2---:R-:W-:Y:S01]  /*0dc0*/  UMOV UR8, 0x400 ;  /* 0x0000040000087882 */ /* 0x004fe20000000000 */
[----:B------:R-:W-:Y:S01]  /*0dd0*/  USEL UR9, UR9, 0x1a0, UP5 ;  /* 0x000001a009097887 */ /* 0x000fe2000a800000 */
        /* <DEDUP_REMOVED lines=9> */
[----:B------:R-:W2:Y:S02]  /*0e70*/  FENCE.VIEW.ASYNC.S ;  /* 0x00000000000073c6 */ /* 0x000ea40000000000 */
[----:B--2---:R4:W2:Y:S08]  /*0e80*/  SYNCS.EXCH.64 URZ, [UR8+0x2b0], UR12 ;  /* 0x0002b00c08ff75b2 */ /* 0x0048b00008000100 */
[----:B------:R4:W3:Y:S01]  /*0e90*/  SYNCS.EXCH.64 URZ, [UR8+0x2c0], UR14 ;  /* 0x0002c00e08ff75b2 */ /* 0x0008e20008000100 */
[----:B------:R4:W1:Y:S01]  /*0ea0*/  SYNCS.EXCH.64 URZ, [UR8+0x2b8], UR12 ;  /* 0x0002b80c08ff75b2 */ /* 0x0008620008000100 */
[----:B------:R4:W1:Y:S02]  /*0eb0*/  SYNCS.EXCH.64 URZ, [UR8+0x2c8], UR14 ;  /* 0x0002c80e08ff75b2 */ /* 0x0008640008000100 */
[----:B----4-:R-:W-:Y:S01]  /*0ec0*/  NOP ;  /* 0x0000000000007918 */ /* 0x010fe20000000000 */
.L_x_13:
[----:B------:R-:W4:Y:S01]  /*0ed0*/  SHFL.IDX PT, R0, R180, RZ, 0x1f ;  /* 0x00001fffb4007589 */ /* 0x000f2200000e0000 */
[----:B------:R-:W-:Y:S01]  /*0ee0*/  NOP ;  /* 0x0000000000007918 */ /* 0x000fe20000000000 */
[----:B----4-:R-:W-:-:S13]  /*0ef0*/  ISETP.NE.AND P0, PT, R0, 0x5, PT ;  /* 0x000000050000780c */ /* 0x010fda0003f05270 */
[----:B------:R-:W-:Y:S05]  /*0f00*/  @P0 BRA `(.L_x_14) ;  /* 0x0000000000540947 */ /* 0x000fea0003800000 */
[----:B---3--:R-:W-:Y:S01]  /*0f10*/  UMOV UR9, 0x400 ;  /* 0x0000040000097882 */ /* 0x008fe20000000000 */
[----:B--2---:R-:W-:Y:S01]  /*0f20*/  UMOV UR8, 0x1 ;  /* 0x0000000100087882 */ /* 0x004fe20000000000 */
        /* <DEDUP_REMOVED lines=13> */
[----:B------:R4:W1:Y:S01]  /*1000*/  SYNCS.EXCH.64 URZ, [UR9+0x2f8], UR14 ;  /* 0x0002f80e09ff75b2 */ /* 0x0008620008000100 */
[----:B------:R4:W1:Y:S01]  /*1010*/  SYNCS.EXCH.64 URZ, [UR9+0x2e0], UR12 ;  /* 0x0002e00c09ff75b2 */ /* 0x0008620008000100 */
[----:B------:R4:W1:Y:S01]  /*1020*/  SYNCS.EXCH.64 URZ, [UR9+0x300], UR14 ;  /* 0x0003000e09ff75b2 */ /* 0x0008620008000100 */
[----:B------:R4:W1:Y:S01]  /*1030*/  SYNCS.EXCH.64 URZ, [UR9+0x2e8], UR12 ;  /* 0x0002e80c09ff75b2 */ /* 0x0008620008000100 */
[----:B------:R4:W1:Y:S02]  /*1040*/  SYNCS.EXCH.64 URZ, [UR9+0x308], UR14 ;  /* 0x0003080e09ff75b2 */ /* 0x0008640008000100 */
[----:B----4-:R-:W-:Y:S01]  /*1050*/  NOP ;  /* 0x0000000000007918 */ /* 0x010fe20000000000 */
.L_x_14:
[----:B------:R-:W4:Y:S01]  /*1060*/  SHFL.IDX PT, R0, R180, RZ, 0x1f ;  /* 0x00001fffb4007589 */ /* 0x000f2200000e0000 */
[----:B------:R-:W-:Y:S01]  /*1070*/  ISETP.NE.OR P1, PT, RZ, UR10, !P1 ;  /* 0x0000000aff007c0c */ /* 0x000fe2000cf25670 */
[----:B------:R-:W-:Y:S01]  /*1080*/  NOP ;  /* 0x0000000000007918 */ /* 0x000fe20000000000 */
[----:B----4-:R-:W-:-:S13]  /*1090*/  ISETP.NE.AND P0, PT, R0, 0x3, PT ;  /* 0x000000030000780c */ /* 0x010fda0003f05270 */
[----:B------:R-:W-:Y:S05]  /*10a0*/  @P0 BRA `(.L_x_15) ;  /* 0x0000000000340947 */ /* 0x000fea0003800000 */
[----:B--2---:R-:W-:Y:S01]  /*10b0*/  UMOV UR8, 0x400 ;  /* 0x0000040000087882 */ /* 0x004fe20000000000 */
[----:B------:R-:W-:Y:S01]  /*10c0*/  UMOV UR6, 0x20 ;  /* 0x0000002000067882 */ /* 0x000fe20000000000 */
[----:B------:R-:W-:Y:S02]  /*10d0*/  ULEA UR8, UR37, UR8, 0x18 ;  /* 0x0000000825087291 */ /* 0x000fe4000f8ec0ff */
[----:B---3--:R-:W-:-:S04]  /*10e0*/  UIADD3 UR12, UPT, UPT, -UR6, 0x100000, URZ ;  /* 0x00100000060c7890 */ /* 0x008fc8000fffe1ff */
[----:B------:R-:W-:Y:S02]  /*10f0*/  USHF.L.U32 UR13, UR12, 0xb, URZ ;  /* 0x0000000b0c0d7899 */ /* 0x000fe400080006ff */
[----:B------:R-:W-:Y:S01]  /*1100*/  USHF.L.U32 UR12, UR12, 0x1, URZ ;  /* 0x000000010c0c7899 */ /* 0x000fe200080006ff */
[----:B------:R-:W-:Y:S01]  /*1110*/  ELECT P0, URZ, PT ;  /* 0x0000000000ff782f */ /* 0x000fe20003800000 */
[----:B------:R-:W2:Y:S10]  /*1120*/  FENCE.VIEW.ASYNC.S ;  /* 0x00000000000073c6 */ /* 0x000eb40000000000 */
[----:B--2---:R4:W2:Y:S01]  /*1130*/  SYNCS.EXCH.64 URZ, [UR8+0x310], UR12 ;  /* 0x0003100c08ff75b2 */ /* 0x0048a20008000100 */
[----:B------:R4:W3:Y:S01]  /*1140*/  SYNCS.EXCH.64 URZ, [UR8+0x320], UR12 ;  /* 0x0003200c08ff75b2 */ /* 0x0008e20008000100 */
[----:B------:R4:W1:Y:S01]  /*1150*/  SYNCS.EXCH.64 URZ, [UR8+0x318], UR12 ;  /* 0x0003180c08ff75b2 */ /* 0x0008620008000100 */
[----:B------:R4:W1:Y:S02]  /*1160*/  SYNCS.EXCH.64 URZ, [UR8+0x328], UR12 ;  /* 0x0003280c08ff75b2 */ /* 0x0008640008000100 */
[----:B----4-:R-:W-:Y:S01]  /*1170*/  NOP ;  /* 0x0000000000007918 */ /* 0x010fe20000000000 */
.L_x_15:
[----:B------:R-:W-:Y:S01]  /*1180*/  VOTEU.ALL UP1, P1 ;  /* 0x0000000000ff7886 */ /* 0x000fe20000820000 */
[----:B--2---:R-:W2:Y:S01]  /*1190*/  LDCU UR8, c[0x0][0x36c] ;  /* 0x00006d80ff0877ac */ /* 0x004ea20008000800 */
[----:B------:R-:W-:Y:S01]  /*11a0*/  NOP ;  /* 0x0000000000007918 */ /* 0x000fe20000000000 */
[----:B------:R-:W-:Y:S01]  /*11b0*/  LOP3.LUT R10, R175, 0x1f, RZ, 0xc0, !PT ;  /* 0x0000001faf0a7812 */ /* 0x000fe200078ec0ff */
[----:B---3--:R-:W-:Y:S01]  /*11c0*/  UMOV UR12, 0x20 ;  /* 0x00000020000c7882 */ /* 0x008fe20000000000 */
[----:B------:R-:W-:Y:S01]  /*11d0*/  @!UP1 UMOV UR6, 0x400 ;  /* 0x0000040000069882 */ /* 0x000fe20000000000 */
[----:B------:R-:W-:-:S04]  /*11e0*/  @!UP1 UIADD3 UR12, UPT, UPT, -UR12, 0x100000, URZ ;  /* 0x001000000c0c9890 */ /* 0x000fc8000fffe1ff */
[----:B------:R-:W-:Y:S02]  /*11f0*/  @!UP1 USHF.L.U32 UR13, UR12, 0xb, URZ ;  /* 0x0000000b0c0d9899 */ /* 0x000fe400080006ff */
[----:B------:R-:W-:Y:S02]  /*1200*/  @!UP1 USHF.L.U32 UR12, UR12, 0x1, URZ ;  /* 0x000000010c0c9899 */ /* 0x000fe400080006ff */
[----:B------:R-:W-:Y:S01]  /*1210*/  @!UP1 ULEA UR6, UR37, UR6, 0x18 ;  /* 0x0000000625069291 */ /* 0x000fe2000f8ec0ff */
[----:B------:R-:W-:Y:S01]  /*1220*/  VOTEU.ALL UP1, P1 ;  /* 0x0000000000ff7886 */ /* 0x000fe20000820000 */
[----:B------:R-:W-:Y:S01]  /*1230*/  UISETP.NE.AND UP4, UPT, UR10, URZ, UPT ;  /* 0x000000ff0a00728c */ /* 0x000fe2000bf85270 */
[----:B------:R-:W3:Y:S09]  /*1240*/  FENCE.VIEW.ASYNC.S ;  /* 0x00000000000073c6 */ /* 0x000ef20000000000 */
[----:B---3--:R3:W4:Y:S01]  /*1250*/  @!UP1 SYNCS.EXCH.64 URZ, [UR6+0x330], UR12 ;  /* 0x0003300c06ff95b2 */ /* 0x0087220008000100 */
[----:B--2---:R-:W-:-:S09]  /*1260*/  UISETP.EQ.U32.AND UP1, UPT, UR8, 0x1, UPT ;  /* 0x000000010800788c */ /* 0x004fd2000bf22070 */
[----:B------:R-:W-:Y:S05]  /*1270*/  BRA.U !UP1, `(.L_x_16) ;  /* 0x0000000109087547 */ /* 0x000fea000b800000 */
[----:B-1--4-:R-:W-:Y:S01]  /*1280*/  UCGABAR_ARV ;  /* 0x00000000000079c7 */ /* 0x012fe20008000000 */
[----:B------:R-:W-:Y:S05]  /*1290*/  BRA `(.L_x_17) ;  /* 0x0000000000047947 */ /* 0x000fea0003800000 */
.L_x_16:
[----:B-1--4-:R-:W-:Y:S01]  /*12a0*/  NOP ;  /* 0x0000000000007918 */ /* 0x012fe20000000000 */
.L_x_17:
[----:B------:R-:W1:Y:S01]  /*12b0*/  S2R R166, SR_CTAID.Y ;  /* 0x0000000000a67919 */ /* 0x000e620000002600 */
[----:B------:R-:W-:-:S05]  /*12c0*/  CS2R.32 R165, SR_CgaSize ;  /* 0x0000000000a57805 */ /* 0x000fca0000008a00 */
[----:B------:R-:W-:-:S05]  /*12d0*/  IMAD R165, R165, -0xa0, RZ ;  /* 0xffffff60a5a57824 */ /* 0x000fca00078e02ff */
[----:B---3--:R-:W-:-:S14]  /*12e0*/  R2UR UR6, R165 ;  /* 0x00000000a50672ca */ /* 0x008fdc00000e0000 */
[----:B------:R-:W2:Y:S01]  /*12f0*/  LDCU UR6, c[0x0][UR6+0x2b4] ;  /* 0x00005680060677ac */ /* 0x000ea20008000800 */
[----:B------:R-:W-:-:S05]  /*1300*/  CS2R.32 R0, SR_CgaSize ;  /* 0x0000000000007805 */ /* 0x000fca0000008a00 */
[----:B------:R-:W-:-:S06]  /*1310*/  IMAD R0, R0, -0xa0, RZ ;  /* 0xffffff6000007824 */ /* 0x000fcc00078e02ff */
[----:B------:R-:W3:Y:S01]  /*1320*/  LDC R0, c[0x0][R0+0x2a4] ;  /* 0x0000a90000007b82 */ /* 0x000ee20000000800 */
[----:B------:R-:W-:Y:S01]  /*1330*/  PRMT R8, RZ, 0x7610, R8 ;  /* 0x00007610ff087816 */ /* 0x000fe20000000008 */
[----:B------:R-:W4:Y:S01]  /*1340*/  S2R R11, SR_CTAID.X ;  /* 0x00000000000b7919 */ /* 0x000f220000002500 */
[----:B------:R-:W-:-:S05]  /*1350*/  CS2R.32 R165, SR_CgaSize ;  /* 0x0000000000a57805 */ /* 0x000fca0000008a00 */
[----:B------:R-:W-:-:S05]  /*1360*/  IMAD R165, R165, -0xa0, RZ ;  /* 0xffffff60a5a57824 */ /* 0x000fca00078e02ff */
[----:B------:R-:W-:-:S14]  /*1370*/  R2UR UR8, R165 ;  /* 0x00000000a50872ca */ /* 0x000fdc00000e0000 */
[----:B------:R-:W3:Y:S01]  /*1380*/  LDCU UR8, c[0x0][UR8+0x2b0] ;  /* 0x00005600080877ac */ /* 0x000ee20008000800 */
[----:B------:R-:W-:Y:S01]  /*1390*/  UISETP.NE.AND UP2, UPT, UR10, 0x2, UPT ;  /* 0x000000020a00788c */ /* 0x000fe2000bf45270 */
[----:B------:R-:W2:Y:S01]  /*13a0*/  LDC R9, c[0x0][0xb24] ;  /* 0x0002c900ff097b82 */ /* 0x000ea20000000800 */
[----:B------:R-:W-:-:S05]  /*13b0*/  CS2R.32 R2, SR_CgaSize ;  /* 0x0000000000027805 */ /* 0x000fca0000008a00 */
[----:B------:R-:W-:-:S06]  /*13c0*/  IMAD R2, R2, -0xa0, RZ ;  /* 0xffffff6002027824 */ /* 0x000fcc00078e02ff */
[----:B------:R-:W3:Y:S08]  /*13d0*/  LDC R2, c[0x0][R2+0x2a0] ;  /* 0x0000a80002027b82 */ /* 0x000ef00000000800 */
[----:B------:R-:W3:Y:S01]  /*13e0*/  LDC R72, c[0x0][0xb24] ;  /* 0x0002c900ff487b82 */ /* 0x000ee20000000800 */
[----:B-1----:R-:W-:-:S07]  /*13f0*/  I2FP.F32.U32 R3, R166 ;  /* 0x000000a600037245 */ /* 0x002fce0000201000 */
[----:B------:R-:W1:Y:S01]  /*1400*/  S2UR UR36, SR_CTAID.Z ;  /* 0x00000000002479c3 */ /* 0x000e620000002700 */
[----:B--2---:R-:W-:Y:S01]  /*1410*/  ISETP.GE.AND P0, PT, R9, 0x1, PT ;  /* 0x000000010900780c */ /* 0x004fe20003f06270 */
[----:B----4-:R-:W-:Y:S01]  /*1420*/  IMAD.MOV.U32 R165, RZ, RZ, R11 ;  /* 0x000000ffffa57224 */ /* 0x010fe200078e000b */
[----:B------:R-:W-:Y:S01]  /*1430*/  I2FP.F32.U32 R4, R11 ;  /* 0x0000000b00047245 */ /* 0x000fe20000201000 */
[----:B------:R-:W-:Y:S01]  /*1440*/  FMUL R3, R3, UR6 ;  /* 0x0000000603037c20 */ /* 0x000fe20008400000 */
[----:B------:R-:W2:Y:S03]  /*1450*/  LDCU UR6, c[0x0][0xb30] ;  /* 0x00016600ff0677ac */ /* 0x000ea60008000800 */
[----:B---3--:R-:W-:Y:S01]  /*1460*/  FMUL R4, R4, UR8 ;  /* 0x0000000804047c20 */ /* 0x008fe20008400000 */
[----:B------:R-:W3:Y:S08]  /*1470*/  F2I.U32.TRUNC.NTZ R145, R3 ;  /* 0x0000000300917305 */ /* 0x000ef0000020f000 */
[----:B------:R-:W4:Y:S01]  /*1480*/  F2I.U32.TRUNC.NTZ R164, R4 ;  /* 0x0000000400a47305 */ /* 0x000f22000020f000 */
[----:B--2---:R-:W-:Y:S01]  /*1490*/  UISETP.NE.AND UP3, UPT, UR6, 0x1, UPT ;  /* 0x000000010600788c */ /* 0x004fe2000bf65270 */
[----:B---3--:R-:W-:-:S05]  /*14a0*/  IADD3 R145, PT, PT, -R145, RZ, RZ ;  /* 0x000000ff91917210 */ /* 0x008fca0007ffe1ff */
[----:B------:R-:W-:Y:S01]  /*14b0*/  IMAD R145, R0, R145, R166 ;  /* 0x0000009100917224 */ /* 0x000fe200078e02a6 */
[----:B------:R-:W-:Y:S01]  /*14c0*/  PRMT R0, RZ, 0x7610, R0 ;  /* 0x00007610ff007816 */ /* 0x000fe20000000000 */
[----:B----4-:R-:W-:-:S04]  /*14d0*/  IMAD.MOV R164, RZ, RZ, -R164 ;  /* 0x000000ffffa47224 */ /* 0x010fc800078e0aa4 */
[----:B------:R-:W-:Y:S01]  /*14e0*/  IMAD R164, R2, R164, R11 ;  /* 0x000000a402a47224 */ /* 0x000fe200078e020b */
[----:B-1----:R-:W-:Y:S06]  /*14f0*/  BRA.U UP4, `(.L_x_18) ;  /* 0x0000000104247547 */ /* 0x002fec000b800000 */
[----:B------:R-:W-:Y:S01]  /*1500*/  ISETP.NE.AND P1, PT, R145, RZ, PT ;  /* 0x000000ff9100720c */ /* 0x000fe20003f25270 */
[----:B------:R-:W-:Y:S01]  /*1510*/  IMAD.MOV.U32 R0, RZ, RZ, 0x3 ;  /* 0x00000003ff007424 */ /* 0x000fe200078e00ff */
[C---:B------:R-:W-:Y:S02]  /*1520*/  LOP3.LUT R3, R164.reuse, 0xfffffffe, RZ, 0xc0, !PT ;  /* 0xfffffffea4037812 */ /* 0x040fe400078ec0ff */
[----:B------:R-:W-:Y:S02]  /*1530*/  ISETP.LT.U32.OR P1, PT, R164, 0x2, !P1 ;  /* 0x00000002a400780c */ /* 0x000fe40004f21470 */
[----:B------:R-:W-:Y:S02]  /*1540*/  SHF.L.U32 R0, R0, R3, RZ ;  /* 0x0000000300007219 */ /* 0x000fe400000006ff */
[----:B------:R-:W-:Y:S02]  /*1550*/  SEL R5, RZ, 0x1, !P1 ;  /* 0x00000001ff057807 */ /* 0x000fe40004800000 */
[----:B------:R-:W-:-:S05]  /*1560*/  SEL R2, RZ, 0x2, !P1 ;  /* 0x00000002ff027807 */ /* 0x000fca0004800000 */
[----:B------:R-:W-:-:S05]  /*1570*/  IMAD.IADD R2, R5, 0x1, R2 ;  /* 0x0000000105027824 */ /* 0x000fca00078e0202 */
[----:B------:R-:W-:Y:S02]  /*1580*/  PRMT R8, R2, 0x7610, R8 ;  /* 0x0000761002087816 */ /* 0x000fe40000000008 */
.L_x_18:
[----:B------:R-:W-:Y:S05]  /*1590*/  @!P0 BRA `(.L_x_19) ;  /* 0x0000000000b88947 */ /* 0x000fea0003800000 */
[----:B------:R-:W1:Y:S01]  /*15a0*/  LDC.64 R4, c[0x0][0xb18] ;  /* 0x0002c600ff047b82 */ /* 0x000e620000000a00 */
[----:B------:R-:W-:-:S07]  /*15b0*/  ISETP.NE.AND P0, PT, R9, 0x1, PT ;  /* 0x000000010900780c */ /* 0x000fce0003f05270 */
[----:B------:R-:W2:Y:S08]  /*15c0*/  LDC R14, c[0x0][0xb0c] ;  /* 0x0002c300ff0e7b82 */ /* 0x000eb00000000800 */
[----:B------:R-:W3:Y:S08]  /*15d0*/  LDC R13, c[0x0][0x370] ;  /* 0x0000dc00ff0d7b82 */ /* 0x000ef00000000800 */
[----:B------:R-:W4:Y:S01]  /*15e0*/  LDC R16, c[0x0][0x374] ;  /* 0x0000dd00ff107b82 */ /* 0x000f220000000800 */
[----:B-1----:R-:W-:-:S07]  /*15f0*/  ISETP.NE.AND P1, PT, R4, 0x1, PT ;  /* 0x000000010400780c */ /* 0x002fce0003f25270 */
[----:B------:R-:W3:Y:S01]  /*1600*/  LDC.64 R6, c[0x0][0xb10] ;  /* 0x0002c400ff067b82 */ /* 0x000ee20000000a00 */
[----:B--2---:R-:W-:-:S07]  /*1610*/  ISETP.NE.AND P2, PT, R14, 0x1, PT ;  /* 0x000000010e00780c */ /* 0x004fce0003f45270 */
[----:B------:R-:W1:Y:S08]  /*1620*/  LDC R12, c[0x0][0xb20] ;  /* 0x0002c800ff0c7b82 */ /* 0x000e700000000800 */
[----:B------:R-:W2:Y:S01]  /*1630*/  LDC.64 R2, c[0x0][0xb28] ;  /* 0x0002ca00ff027b82 */ /* 0x000ea20000000a00 */
[----:B----4-:R-:W-:-:S04]  /*1640*/  IMAD.HI.U32 R15, R16, R5, RZ ;  /* 0x00000005100f7227 */ /* 0x010fc800078e00ff */
[----:B------:R-:W-:-:S04]  /*1650*/  IMAD.HI.U32 R5, R166, R5, RZ ;  /* 0x00000005a6057227 */ /* 0x000fc800078e00ff */
[----:B---3--:R-:W-:-:S04]  /*1660*/  IMAD.HI.U32 R18, R13, R6, RZ ;  /* 0x000000060d127227 */ /* 0x008fc800078e00ff */
[C---:B------:R-:W-:Y:S01]  /*1670*/  IMAD.HI.U32 R20, R11.reuse, R6, RZ ;  /* 0x000000060b147227 */ /* 0x040fe200078e00ff */
[-C--:B------:R-:W-:Y:S02]  /*1680*/  @P2 SHF.R.U32.HI R13, RZ, R7.reuse, R18 ;  /* 0x00000007ff0d2219 */ /* 0x080fe40000011612 */
[-C--:B-1----:R-:W-:Y:S02]  /*1690*/  @P1 SHF.R.U32.HI R16, RZ, R12.reuse, R15 ;  /* 0x0000000cff101219 */ /* 0x082fe4000001160f */
[----:B------:R-:W-:Y:S02]  /*16a0*/  SHF.R.U32.HI R5, RZ, R12, R5 ;  /* 0x0000000cff057219 */ /* 0x000fe40000011605 */
[----:B------:R-:W-:Y:S02]  /*16b0*/  SHF.R.U32.HI R20, RZ, R7, R20 ;  /* 0x00000007ff147219 */ /* 0x000fe40000011614 */
[----:B------:R-:W-:Y:S01]  /*16c0*/  SEL R5, R166, R5, !P1 ;  /* 0x00000005a6057207 */ /* 0x000fe20004800000 */
[----:B--2---:R-:W-:Y:S01]  /*16d0*/  IMAD.HI.U32 R18, R16, R2, RZ ;  /* 0x0000000210127227 */ /* 0x004fe200078e00ff */
[----:B------:R-:W-:-:S02]  /*16e0*/  SEL R165, R11, R20, !P2 ;  /* 0x000000140ba57207 */ /* 0x000fc40005000000 */
[----:B------:R-:W-:Y:S01]  /*16f0*/  IADD3 R7, PT, PT, -R5, RZ, RZ ;  /* 0x000000ff05077210 */ /* 0x000fe20007ffe1ff */
[----:B------:R-:W-:Y:S01]  /*1700*/  IMAD.HI.U32 R6, R13, R2, RZ ;  /* 0x000000020d067227 */ /* 0x000fe200078e00ff */
[----:B------:R-:W-:-:S03]  /*1710*/  @P0 SHF.R.U32.HI R16, RZ, R3, R18 ;  /* 0x00000003ff100219 */ /* 0x000fc60000011612 */
[----:B------:R-:W-:Y:S01]  /*1720*/  IMAD R7, R4, R7, R166 ;  /* 0x0000000704077224 */ /* 0x000fe200078e02a6 */
[----:B------:R-:W-:Y:S01]  /*1730*/  @P0 SHF.R.U32.HI R13, RZ, R3, R6 ;  /* 0x00000003ff0d0219 */ /* 0x000fe20000011606 */
[----:B------:R-:W-:-:S04]  /*1740*/  IMAD R16, R16, R9, RZ ;  /* 0x0000000910107224 */ /* 0x000fc800078e02ff */
[----:B------:R-:W-:Y:S01]  /*1750*/  IMAD R6, R13, R9, RZ ;  /* 0x000000090d067224 */ /* 0x000fe200078e02ff */
[----:B------:R-:W-:-:S04]  /*1760*/  ISETP.GE.AND P1, PT, R5, R16, PT ;  /* 0x000000100500720c */ /* 0x000fc80003f26270 */
[----:B------:R-:W-:Y:S01]  /*1770*/  ISETP.GE.OR P1, PT, R165, R6, P1 ;  /* 0x00000006a500720c */ /* 0x000fe20000f26670 */
[----:B------:R-:W-:-:S05]  /*1780*/  IMAD.HI.U32 R6, R5, R2, RZ ;  /* 0x0000000205067227 */ /* 0x000fca00078e00ff */
[----:B------:R-:W-:-:S04]  /*1790*/  SHF.R.U32.HI R6, RZ, R3, R6 ;  /* 0x00000003ff067219 */ /* 0x000fc80000011606 */
[----:B------:R-:W-:-:S03]  /*17a0*/  SEL R6, R5, R6, !P0 ;  /* 0x0000000605067207 */ /* 0x000fc60004000000 */
[----:B------:R-:W-:Y:S01]  /*17b0*/  @!P1 IMAD.HI.U32 R12, R165, R2, RZ ;  /* 0x00000002a50c9227 */ /* 0x000fe200078e00ff */
[----:B------:R-:W-:-:S04]  /*17c0*/  IADD3 R2, PT, PT, -R6, RZ, RZ ;  /* 0x000000ff06027210 */ /* 0x000fc80007ffe1ff */
[----:B------:R-:W-:Y:S01]  /*17d0*/  @!P1 SHF.R.U32.HI R12, RZ, R3, R12 ;  /* 0x00000003ff0c9219 */ /* 0x000fe2000001160c */
[----:B------:R-:W-:-:S03]  /*17e0*/  IMAD R2, R9, R2, R5 ;  /* 0x0000000209027224 */ /* 0x000fc600078e0205 */
[----:B------:R-:W-:-:S05]  /*17f0*/  @!P1 SEL R3, R165, R12, !P0 ;  /* 0x0000000ca5039207 */ /* 0x000fca0004000000 */
[--C-:B------:R-:W-:Y:S02]  /*1800*/  @!P1 IMAD.IADD R6, R6, 0x1, -R3.reuse ;  /* 0x0000000106069824 */ /* 0x100fe400078e0a03 */
[----:B------:R-:W-:Y:S01]  /*1810*/  @!P1 IMAD R3, R2, R13, R3 ;  /* 0x0000000d02039224 */ /* 0x000fe200078e0203 */
[----:B------:R-:W-:Y:S01]  /*1820*/  IADD3 R2, PT, PT, -R165, RZ, RZ ;  /* 0x000000ffa5027210 */ /* 0x000fe20007ffe1ff */
[----:B------:R-:W-:Y:S02]  /*1830*/  @!P1 IMAD R5, R6, R9, R165 ;  /* 0x0000000906059224 */ /* 0x000fe400078e02a5 */
[----:B------:R-:W-:Y:S02]  /*1840*/  @!P1 IMAD.MOV.U32 R165, RZ, RZ, R3 ;  /* 0x000000ffffa59224 */ /* 0x000fe400078e0003 */
[----:B------:R-:W-:Y:S02]  /*1850*/  IMAD R2, R14, R2, R11 ;  /* 0x000000020e027224 */ /* 0x000fe400078e020b */
[----:B------:R-:W-:-:S02]  /*1860*/  IMAD R166, R5, R4, R7 ;  /* 0x0000000405a67224 */ /* 0x000fc400078e0207 */
[----:B------:R-:W-:Y:S02]  /*1870*/  IMAD R165, R165, R14, R2 ;  /* 0x0000000ea5a57224 */ /* 0x000fe400078e0202 */
.L_x_19:
[----:B------:R-:W-:Y:S05]  /*1880*/  BRA.U UP3, `(.L_x_20) ;  /* 0x0000000103407547 */ /* 0x000fea000b800000 */
[----:B------:R-:W1:Y:S08]  /*1890*/  LDC.64 R4, c[0x0][0xb10] ;  /* 0x0002c400ff047b82 */ /* 0x000e700000000a00 */
[----:B------:R-:W2:Y:S08]  /*18a0*/  LDC.64 R2, c[0x0][0xb18] ;  /* 0x0002c600ff027b82 */ /* 0x000eb00000000a00 */
[----:B------:R-:W3:Y:S08]  /*18b0*/  LDC R6, c[0x0][0xb20] ;  /* 0x0002c800ff067b82 */ /* 0x000ef00000000800 */
[----:B------:R-:W4:Y:S01]  /*18c0*/  LDC R12, c[0x0][0xb0c] ;  /* 0x0002c300ff0c7b82 */ /* 0x000f220000000800 */
[----:B-1----:R-:W-:-:S05]  /*18d0*/  IMAD.HI.U32 R4, R165, R4, RZ ;  /* 0x00000004a5047227 */ /* 0x002fca00078e00ff */
[----:B------:R-:W-:Y:S01]  /*18e0*/  SHF.R.U32.HI R4, RZ, R5, R4 ;  /* 0x00000005ff047219 */ /* 0x000fe20000011604 */
[----:B--2---:R-:W-:Y:S01]  /*18f0*/  IMAD.HI.U32 R3, R166, R3, RZ ;  /* 0x00000003a6037227 */ /* 0x004fe200078e00ff */
[----:B------:R-:W-:-:S04]  /*1900*/  ISETP.NE.AND P0, PT, R2, 0x1, PT ;  /* 0x000000010200780c */ /* 0x000fc80003f05270 */
[----:B---3--:R-:W-:-:S04]  /*1910*/  SHF.R.U32.HI R3, RZ, R6, R3 ;  /* 0x00000006ff037219 */ /* 0x008fc80000011603 */
[----:B------:R-:W-:Y:S02]  /*1920*/  SEL R3, R166, R3, !P0 ;  /* 0x00000003a6037207 */ /* 0x000fe40004000000 */
[----:B----4-:R-:W-:-:S04]  /*1930*/  ISETP.NE.AND P1, PT, R12, 0x1, PT ;  /* 0x000000010c00780c */ /* 0x010fc80003f25270 */
[----:B------:R-:W-:-:S05]  /*1940*/  SEL R6, R165, R4, !P1 ;  /* 0x00000004a5067207 */ /* 0x000fca0004800000 */
[----:B------:R-:W-:Y:S02]  /*1950*/  IMAD.IADD R4, R3, 0x1, -R6 ;  /* 0x0000000103047824 */ /* 0x000fe400078e0a06 */
[----:B------:R-:W-:Y:S02]  /*1960*/  IMAD.IADD R3, R6, 0x1, -R3 ;  /* 0x0000000106037824 */ /* 0x000fe400078e0a03 */
[----:B------:R-:W-:Y:S02]  /*1970*/  IMAD R165, R4, R12, R165 ;  /* 0x0000000c04a57224 */ /* 0x000fe400078e02a5 */
[----:B------:R-:W-:Y:S02]  /*1980*/  IMAD R166, R3, R2, R166 ;  /* 0x0000000203a67224 */ /* 0x000fe400078e02a6 */
.L_x_20:
[----:B------:R-:W-:Y:S05]  /*1990*/  BRA.U !UP1, `(.L_x_21) ;  /* 0x00000001090c7547 */ /* 0x000fea000b800000 */
[----:B------:R-:W-:Y:S01]  /*19a0*/  UCGABAR_WAIT ;  /* 0x0000000000007dc7 */ /* 0x000fe20008000000 */
[----:B------:R-:W-:Y:S01]  /*19b0*/  CCTL.IVALL ;  /* 0x00000000ff00798f */ /* 0x000fe20002000000 */
[----:B------:R-:W-:Y:S05]  /*19c0*/  BRA `(.L_x_22) ;  /* 0x0000000000047947 */ /* 0x000fea0003800000 */
.L_x_21:
[----:B------:R-:W-:Y:S06]  /*19d0*/  BAR.SYNC.DEFER_BLOCKING 0x0 ;  /* 0x0000000000007b1d */ /* 0x000fec0000010000 */
.L_x_22:
[----:B------:R-:W-:Y:S05]  /*19e0*/  BRA.U UP2, `(.L_x_23) ;  /* 0x0000002502e87547 */ /* 0x000fea000b800000 */
[----:B------:R-:W1:Y:S01]  /*19f0*/  LDCU UR15, c[0x0][0x38c] ;  /* 0x00007180ff0f77ac */ /* 0x000e620008000800 */
[----:B------:R-:W2:Y:S01]  /*1a00*/  LDC R9, c[0x0][0x370] ;  /* 0x0000dc00ff097b82 */ /* 0x000ea20000000800 */
[C---:B------:R-:W-:Y:S01]  /*1a10*/  IMAD.SHL.U32 R17, R11.reuse, 0x20, RZ ;  /* 0x000000200b117824 */ /* 0x040fe200078e00ff */
[----:B------:R-:W-:Y:S01]  /*1a20*/  PLOP3.LUT P1, PT, PT, PT, UP5, 0x80, 0x8 ;  /* 0x000000000008781c */ /* 0x000fe20003f2f058 */
[----:B------:R-:W-:Y:S01]  /*1a30*/  UISETP.NE.AND UP1, UPT, UR10, URZ, UPT ;  /* 0x000000ff0a00728c */ /* 0x000fe2000bf25270 */
[----:B------:R-:W-:Y:S01]  /*1a40*/  ISETP.NE.AND P4, PT, R10, RZ, P5 ;  /* 0x000000ff0a00720c */ /* 0x000fe20002f85270 */
[----:B------:R-:W-:Y:S01]  /*1a50*/  IMAD.SHL.U32 R16, R11, 0x80, RZ ;  /* 0x000000800b107824 */ /* 0x000fe200078e00ff */
[----:B------:R-:W-:Y:S01]  /*1a60*/  PLOP3.LUT P1, PT, P1, PT, PT, 0x8, 0x80 ;  /* 0x000000000080781c */ /* 0x000fe20000f2e170 */
[----:B------:R-:W-:Y:S01]  /*1a70*/  IMAD.MOV.U32 R15, RZ, RZ, 0x1 ;  /* 0x00000001ff0f7424 */ /* 0x000fe200078e00ff */
[----:B------:R-:W3:Y:S01]  /*1a80*/  LDC R0, c[0x0][0x374] ;  /* 0x0000dd00ff007b82 */ /* 0x000ee20000000800 */
[----:B------:R-:W-:Y:S01]  /*1a90*/  IMAD.MOV.U32 R14, RZ, RZ, RZ ;  /* 0x000000ffff0e7224 */ /* 0x000fe200078e00ff */
[----:B------:R-:W-:Y:S01]  /*1aa0*/  CS2R R12, SRZ ;  /* 0x00000000000c7805 */ /* 0x000fe2000001ff00 */
[----:B------:R-:W-:Y:S01]  /*1ab0*/  IMAD.MOV.U32 R10, RZ, RZ, 0x1 ;  /* 0x00000001ff0a7424 */ /* 0x000fe200078e00ff */
[----:B------:R-:W-:Y:S01]  /*1ac0*/  LOP3.LUT R17, R17, 0x20, RZ, 0xc0, !PT ;  /* 0x0000002011117812 */ /* 0x000fe200078ec0ff */
[----:B------:R-:W4:Y:S01]  /*1ad0*/  LDCU.64 UR24, c[0x0][0x348] ;  /* 0x00006900ff1877ac */ /* 0x000f220008000a00 */
[----:B-1----:R-:W-:-:S02]  /*1ae0*/  UIADD3 UR4, UPT, UPT, UR15, 0x1f, URZ ;  /* 0x0000001f0f047890 */ /* 0x002fc4000fffe0ff */
[----:B------:R-:W-:Y:S02]  /*1af0*/  USEL UR7, UR7, 0x2, UP1 ;  /* 0x0000000207077887 */ /* 0x000fe40008800000 */
[----:B------:R-:W-:Y:S01]  /*1b00*/  USHF.R.S32.HI UR22, URZ, 0x1f, UR4 ;  /* 0x0000001fff167899 */ /* 0x000fe20008011404 */
[----:B------:R-:W-:-:S03]  /*1b10*/  UMOV UR13, URZ ;  /* 0x000000ff000d7c82 */ /* 0x000fc60008000000 */
[----:B------:R-:W-:Y:S02]  /*1b20*/  ULEA.HI UR22, UR22, UR4, URZ, 0x5 ;  /* 0x0000000416167291 */ /* 0x000fe4000f8f28ff */
[----:B------:R-:W-:Y:S02]  /*1b30*/  UIADD3 UR4, UPT, UPT, UR15, -0x1, URZ ;  /* 0xffffffff0f047890 */ /* 0x000fe4000fffe0ff */
[----:B------:R-:W-:Y:S02]  /*1b40*/  USHF.R.S32.HI UR22, URZ, 0x5, UR22 ;  /* 0x00000005ff167899 */ /* 0x000fe40008011416 */
[----:B------:R-:W-:Y:S02]  /*1b50*/  UISETP.GE.U32.AND UP2, UPT, UR4, -0x3f, UPT ;  /* 0xffffffc10400788c */ /* 0x000fe4000bf46070 */
[----:B------:R-:W-:Y:S02]  /*1b60*/  UISETP.LT.U32.AND UP0, UPT, UR22, 0x29, UPT ;  /* 0x000000291600788c */ /* 0x000fe4000bf01070 */
[----:B------:R-:W-:-:S02]  /*1b70*/  UIADD3 UR15, UPT, UPT, UR15, 0x3e, URZ ;  /* 0x0000003e0f0f7890 */ /* 0x000fc4000fffe0ff */
[----:B------:R-:W-:-:S04]  /*1b80*/  USEL UR21, UR22, 0x29, UP0 ;  /* 0x0000002916157887 */ /* 0x000fc80008000000 */
[----:B------:R-:W-:Y:S02]  /*1b90*/  UIADD3 UR6, UPT, UPT, UR21, -0x1, URZ ;  /* 0xffffffff15067890 */ /* 0x000fe4000fffe0ff */
[----:B------:R-:W-:Y:S02]  /*1ba0*/  @UP2 UIADD3 UR6, UPT, UPT, UR21, URZ, URZ ;  /* 0x000000ff15062290 */ /* 0x000fe4000fffe0ff */
[----:B------:R-:W-:Y:S02]  /*1bb0*/  UIADD3 UR14, UPT, UPT, UR22, -UR21, URZ ;  /* 0x80000015160e7290 */ /* 0x000fe4000fffe0ff */
[----:B------:R-:W-:Y:S02]  /*1bc0*/  UIADD3 UR5, UPT, UPT, UR6, 0x1, URZ ;  /* 0x0000000106057890 */ /* 0x000fe4000fffe0ff */
[----:B--2-4-:R-:W-:-:S12]  /*1bd0*/  UIADD3 UR6, UPT, UPT, -UR6, URZ, URZ ;  /* 0x000000ff06067290 */ /* 0x014fd8000fffe1ff */
.L_x_43:
[----:B------:R-:W-:Y:S01]  /*1be0*/  UISETP.NE.AND UP0, UPT, UR37, URZ, UPT ;  /* 0x000000ff2500728c */ /* 0x000fe2000bf05270 */
[----:B------:R-:W1:Y:S08]  /*1bf0*/  S2UR UR37, SR_CgaCtaId ;  /* 0x00000000002579c3 */ /* 0x000e700000008800 */
[----:B------:R-:W-:Y:S05]  /*1c00*/  BRA.U UP0, `(.L_x_24) ;  /* 0x0000000100347547 */ /* 0x000fea000b800000 */
[----:B------:R-:W2:Y:S01]  /*1c10*/  S2R R2, SR_CgaCtaId ;  /* 0x0000000000027919 */ /* 0x000ea20000008800 */
[----:B------:R-:W-:-:S04]  /*1c20*/  MOV R3, 0x400 ;  /* 0x0000040000037802 */ /* 0x000fc80000000f00 */
[----:B--2---:R-:W-:Y:S02]  /*1c30*/  LEA R3, R2, R3, 0x18 ;  /* 0x0000000302037211 */ /* 0x004fe400078ec0ff */
[----:B------:R-:W-:-:S03]  /*1c40*/  SHF.L.U32 R2, R10, 0x1f, RZ ;  /* 0x0000001f0a027819 */ /* 0x000fc600000006ff */
[----:B------:R-:W-:-:S04]  /*1c50*/  IMAD R3, R12, 0x8, R3 ;  /* 0x000000080c037824 */ /* 0x000fc800078e0203 */
[----:B------:R-:W2:Y:S02]  /*1c60*/  SYNCS.PHASECHK.TRANS64.TRYWAIT P0, [R3+URZ+0x320], R2 ;  /* 0x00032002030075a7 */ /* 0x000ea400080011ff */
[----:B--2---:R-:W-:Y:S05]  /*1c70*/  @!P0 BRA `(.L_x_25) ;  /* 0x0000006c007c8947 */ /* 0x004fea0003800000 */
.L_x_151:
[----:B------:R-:W-:Y:S01]  /*1c80*/  VIADD R12, R12, 0x1 ;  /* 0x000000010c0c7836 */ /* 0x000fe20000000000 */
[----:B------:R2:W-:Y:S04]  /*1c90*/  SYNCS.ARRIVE.TRANS64.A1T0 RZ, [R3+URZ+0x310], RZ ;  /* 0x000310ff03ff79a7 */ /* 0x0005e800081000ff */
[----:B------:R-:W-:-:S04]  /*1ca0*/  ISETP.NE.AND P0, PT, R12, 0x2, PT ;  /* 0x000000020c00780c */ /* 0x000fc80003f05270 */
[----:B------:R-:W-:Y:S02]  /*1cb0*/  SEL R12, R12, RZ, P0 ;  /* 0x000000ff0c0c7207 */ /* 0x000fe40000000000 */
[----:B--2---:R-:W-:-:S04]  /*1cc0*/  SEL R3, RZ, 0x1, P0 ;  /* 0x00000001ff037807 */ /* 0x004fc80000000000 */
[----:B------:R-:W-:-:S07]  /*1cd0*/  LOP3.LUT R10, R10, R3, RZ, 0x3c, !PT ;  /* 0x000000030a0a7212 */ /* 0x000fce00078e3cff */
.L_x_24:
[----:B------:R-:W-:Y:S01]  /*1ce0*/  UMOV UR4, 0x400 ;  /* 0x0000040000047882 */ /* 0x000fe20000000000 */
[----:B------:R-:W-:Y:S01]  /*1cf0*/  LEA.HI R3, R165, R165, RZ, 0x1 ;  /* 0x000000a5a5037211 */ /* 0x000fe200078f08ff */
[----:B-1----:R-:W-:Y:S01]  /*1d00*/  ULEA UR4, UR37, UR4, 0x18 ;  /* 0x0000000425047291 */ /* 0x002fe2000f8ec0ff */
[----:B------:R-:W-:Y:S01]  /*1d10*/  SHF.L.U32 R2, R15, 0x1f, RZ ;  /* 0x0000001f0f027819 */ /* 0x000fe200000006ff */
[----:B------:R-:W-:Y:S01]  /*1d20*/  UISETP.GE.U32.AND UP0, UPT, UR15, 0x3f, UPT ;  /* 0x0000003f0f00788c */ /* 0x000fe2000bf06070 */
[----:B------:R-:W-:Y:S01]  /*1d30*/  R2UR UR35, R16 ;  /* 0x00000000102372ca */ /* 0x000fe200000e0000 */
[----:B------:R-:W-:Y:S01]  /*1d40*/  ULEA UR8, UR13, UR4, 0x3 ;  /* 0x000000040d087291 */ /* 0x000fe2000f8e18ff */
[----:B------:R-:W-:Y:S01]  /*1d50*/  IMAD.SHL.U32 R3, R3, 0x80, RZ ;  /* 0x0000008003037824 */ /* 0x000fe200078e00ff */
[----:B------:R-:W-:Y:S01]  /*1d60*/  R2UR UR11, R17 ;  /* 0x00000000110b72ca */ /* 0x000fe200000e0000 */
[----:B------:R-:W-:-:S03]  /*1d70*/  UMOV UR23, URZ ;  /* 0x000000ff00177c82 */ /* 0x000fc60008000000 */
[----:B------:R-:W-:-:S03]  /*1d80*/  LOP3.LUT R3, R3, 0xffffff00, RZ, 0xc0, !PT ;  /* 0xffffff0003037812 */ /* 0x000fc600078ec0ff */
[----:B------:R1:W2:Y:S01]  /*1d90*/  SYNCS.PHASECHK.TRANS64.TRYWAIT P0, [UR8+0x148], R2 ;  /* 0x00014802ff0075a7 */ /* 0x0002a20008001108 */
[----:B------:R-:W-:Y:S02]  /*1da0*/  R2UR UR9, R3 ;  /* 0x00000000030972ca */ /* 0x000fe400000e0000 */
[----:B------:R-:W-:-:S11]  /*1db0*/  R2UR UR8, R166 ;  /* 0x00000000a60872ca */ /* 0x000fd600000e0000 */
[----:B------:R-:W-:Y:S02]  /*1dc0*/  ULOP3.LUT UR35, UR9, 0x80, UR35, 0xf8, !UPT ;  /* 0x0000008009237892 */ /* 0x000fe4000f8ef823 */
[----:B------:R-:W-:Y:S01]  /*1dd0*/  ULEA UR11, UR8, UR11, 0x6 ;  /* 0x0000000b080b7291 */ /* 0x000fe2000f8e30ff */
[----:B------:R-:W-:Y:S11]  /*1de0*/  BRA.U !UP0, `(.L_x_26) ;  /* 0x0000000108c07547 */ /* 0x000ff6000b800000 */
[----:B------:R-:W-:Y:S01]  /*1df0*/  UMOV UR16, UR6 ;  /* 0x0000000600107c82 */ /* 0x000fe20008000000 */
[----:B------:R-:W-:Y:S01]  /*1e00*/  UMOV UR17, UR13 ;  /* 0x0000000d00117c82 */ /* 0x000fe20008000000 */
[----:B------:R-:W-:-:S05]  /*1e10*/  UMOV UR34, URZ ;  /* 0x000000ff00227c82 */ /* 0x000fca0008000000 */
.L_x_32:
[----:B------:R-:W-:Y:S01]  /*1e20*/  ULEA UR33, UR17, UR4, 0x3 ;  /* 0x0000000411217291 */ /* 0x000fe2000f8e18ff */
[----:B------:R-:W-:Y:S01]  /*1e30*/  @P5 MOV R3, 0x2800 ;  /* 0x0000280000035802 */ /* 0x000fe20000000f00 */
[----:B-12-4-:R-:W-:Y:S10]  /*1e40*/  @P0 BRA `(.L_x_27) ;  /* 0x00000000000c0947 */ /* 0x016ff40003800000 */
[----:B------:R-:W-:-:S04]  /*1e50*/  SHF.L.U32 R5, R15, 0x1f, RZ ;  /* 0x0000001f0f057819 */ /* 0x000fc800000006ff */
[----:B------:R-:W2:Y:S02]  /*1e60*/  SYNCS.PHASECHK.TRANS64.TRYWAIT P0, [UR33+0x148], R5 ;  /* 0x00014805ff0075a7 */ /* 0x000ea40008001121 */
[----:B--2---:R-:W-:Y:S05]  /*1e70*/  @!P0 BRA `(.L_x_28) ;  /* 0x0000006c00108947 */ /* 0x004fea0003800000 */
.L_x_27:
[----:B------:R2:W-:Y:S01]  /*1e80*/  @P5 SYNCS.ARRIVE.TRANS64 RZ, [UR33], R3 ;  /* 0x00000003ffff59a7 */ /* 0x0005e20008000021 */
[----:B------:R-:W-:Y:S02]  /*1e90*/  ULOP3.LUT UR8, UR7, 0x2, URZ, 0xfc, !UPT ;  /* 0x0000000207087892 */ /* 0x000fe4000f8efcff */
[----:B------:R-:W-:Y:S02]  /*1ea0*/  UIADD3 UR16, UPT, UPT, UR16, 0x1, URZ ;  /* 0x0000000110107890 */ /* 0x000fe4000fffe0ff */
[----:B------:R-:W-:Y:S02]  /*1eb0*/  UISETP.NE.AND UP0, UPT, UR8, 0x2, UPT ;  /* 0x000000020800788c */ /* 0x000fe4000bf05270 */
[----:B------:R-:W-:-:S07]  /*1ec0*/  UISETP.NE.AND UP2, UPT, UR16, 0x1, UPT ;  /* 0x000000011000788c */ /* 0x000fce000bf45270 */
[----:B------:R-:W-:Y:S05]  /*1ed0*/  BRA.U UP0, `(.L_x_29) ;  /* 0x0000000100047547 */ /* 0x000fea000b800000 */
[----:B------:R-:W-:Y:S05]  /*1ee0*/  BPT.TRAP 0x1 ;  /* 0x000000040000795c */ /* 0x000fea0000300000 */
.L_x_29:
[----:B------:R-:W-:Y:S04]  /*1ef0*/  BSSY.RECONVERGENT B0, `(.L_x_30) ;  /* 0x0000003000007945 */ /* 0x000fe80003800200 */
[----:B------:R-:W-:Y:S05]  /*1f00*/  @!P4 BRA `(.L_x_31) ;  /* 0x000000000004c947 */ /* 0x000fea0003800000 */
[----:B------:R-:W-:Y:S05]  /*1f10*/  BPT.TRAP 0x1 ;  /* 0x000000040000795c */ /* 0x000fea0000300000 */
.L_x_31:
[----:B------:R-:W-:Y:S05]  /*1f20*/  BSYNC.RECONVERGENT B0 ;  /* 0x0000000000007941 */ /* 0x000fea0003800200 */
.L_x_30:
[----:B------:R-:W-:Y:S02]  /*1f30*/  UIADD3 UR13, UPT, UPT, UR17, 0x1, URZ ;  /* 0x00000001110d7890 */ /* 0x000fe4000fffe0ff */
[----:B------:R-:W-:Y:S02]  /*1f40*/  ULEA UR32, UR17, UR4, 0xc ;  /* 0x0000000411207291 */ /* 0x000fe4000f8e60ff */
[----:B------:R-:W-:Y:S02]  /*1f50*/  UISETP.NE.AND UP0, UPT, UR13, 0x29, UPT ;  /* 0x000000290d00788c */ /* 0x000fe4000bf05270 */
[----:B------:R-:W-:Y:S02]  /*1f60*/  UIADD3 UR28, UP1, UPT, UR24, 0x80, URZ ;  /* 0x00000080181c7890 */ /* 0x000fe4000ff3e0ff */
[----:B------:R-:W-:Y:S02]  /*1f70*/  USEL UR9, URZ, 0x1, UP0 ;  /* 0x00000001ff097887 */ /* 0x000fe40008000000 */
[----:B------:R-:W-:-:S02]  /*1f80*/  USEL UR13, UR13, URZ, UP0 ;  /* 0x000000ff0d0d7287 */ /* 0x000fc40008000000 */
[----:B------:R-:W-:Y:S02]  /*1f90*/  UIADD3 UR26, UP0, UPT, UR24, 0x180, URZ ;  /* 0x00000180181a7890 */ /* 0x000fe4000ff1e0ff */
[----:B------:R-:W-:Y:S01]  /*1fa0*/  ULEA UR8, UR13, UR4, 0x3 ;  /* 0x000000040d087291 */ /* 0x000fe2000f8e18ff */
[----:B------:R-:W-:Y:S01]  /*1fb0*/  LOP3.LUT R15, R15, UR9, RZ, 0x3c, !PT ;  /* 0x000000090f0f7c12 */ /* 0x000fe2000f8e3cff */
[----:B------:R-:W-:Y:S02]  /*1fc0*/  ULOP3.LUT UR33, UR33, 0xfefffff8, URZ, 0xc0, !UPT ;  /* 0xfefffff821217892 */ /* 0x000fe4000f8ec0ff */
[----:B------:R-:W-:Y:S01]  /*1fd0*/  UIADD3.X UR29, UPT, UPT, URZ, UR25, URZ, UP1, !UPT ;  /* 0x00000019ff1d7290 */ /* 0x000fe20008ffe4ff */
[----:B-1----:R-:W-:Y:S01]  /*1fe0*/  SHF.L.U32 R2, R15, 0x1f, RZ ;  /* 0x0000001f0f027819 */ /* 0x002fe200000006ff */
[----:B------:R-:W-:Y:S02]  /*1ff0*/  UIADD3 UR32, UPT, UPT, UR32, 0x4600, URZ ;  /* 0x0000460020207890 */ /* 0x000fe4000fffe0ff */
[----:B------:R-:W-:Y:S01]  /*2000*/  UIADD3.X UR27, UPT, UPT, URZ, UR25, URZ, UP0, !UPT ;  /* 0x00000019ff1b7290 */ /* 0x000fe200087fe4ff */
[----:B------:R4:W1:Y:S01]  /*2010*/  SYNCS.PHASECHK.TRANS64.TRYWAIT P0, [UR8+0x148], R2 ;  /* 0x00014802ff0075a7 */ /* 0x0008620008001108 */
[----:B------:R-:W-:Y:S01]  /*2020*/  ULEA UR8, UR17, UR4, 0xa ;  /* 0x0000000411087291 */ /* 0x000fe2000f8e50ff */
[----:B------:R-:W-:Y:S01]  /*2030*/  UMOV UR18, 0x0 ;  /* 0x0000000000127882 */ /* 0x000fe20000000000 */
[----:B------:R-:W-:-:S02]  /*2040*/  UMOV UR19, 0x10000000 ;  /* 0x1000000000137882 */ /* 0x000fc40000000000 */
[----:B------:R-:W-:Y:S01]  /*2050*/  UIADD3 UR8, UPT, UPT, UR8, 0x2d600, URZ ;  /* 0x0002d60008087890 */ /* 0x000fe2000fffe0ff */
[----:B------:R2:W-:Y:S01]  /*2060*/  UTMALDG.3D.2CTA [UR32], [UR28], desc[UR18] ;  /* 0x000012201c0075b4 */ /* 0x0005e20008211000 */
[----:B------:R-:W-:Y:S01]  /*2070*/  UMOV UR10, UR34 ;  /* 0x00000022000a7c82 */ /* 0x000fe20008000000 */
[----:B------:R-:W-:Y:S01]  /*2080*/  UMOV UR12, UR36 ;  /* 0x00000024000c7c82 */ /* 0x000fe20008000000 */
[----:B------:R-:W-:Y:S01]  /*2090*/  UMOV UR9, UR33 ;  /* 0x0000002100097c82 */ /* 0x000fe20008000000 */
[----:B------:R-:W-:Y:S01]  /*20a0*/  UMOV UR23, UR5 ;  /* 0x0000000500177c82 */ /* 0x000fe20008000000 */
[----:B------:R-:W-:-:S03]  /*20b0*/  UMOV UR17, UR13 ;  /* 0x0000000d00117c82 */ /* 0x000fc60008000000 */
[----:B------:R4:W-:Y:S01]  /*20c0*/  UTMALDG.3D.2CTA [UR8], [UR26], desc[UR18] ;  /* 0x000012081a0075b4 */ /* 0x0009e20008211000 */
[----:B--2---:R-:W-:Y:S01]  /*20d0*/  UIADD3 UR34, UPT, UPT, UR34, 0x20, URZ ;  /* 0x0000002022227890 */ /* 0x004fe2000fffe0ff */
[----:B------:R-:W-:Y:S11]  /*20e0*/  BRA.U UP2, `(.L_x_32) ;  /* 0xfffffffd024c7547 */ /* 0x000ff6000b83ffff */
.L_x_26:
[----:B----4-:R-:W-:Y:S01]  /*20f0*/  ULEA UR8, UR13, UR4, 0x3 ;  /* 0x000000040d087291 */ /* 0x010fe2000f8e18ff */
[----:B-1----:R-:W-:Y:S01]  /*2100*/  SHF.L.U32 R2, R15, 0x1f, RZ ;  /* 0x0000001f0f027819 */ /* 0x002fe200000006ff */
[----:B------:R-:W-:Y:S01]  /*2110*/  @!P1 SYNCS.ARRIVE.TRANS64.A1T0 RZ, [UR4+0x2a8], RZ ;  /* 0x0002a8ffffff99a7 */ /* 0x000fe20008100004 */
[----:B------:R-:W-:-:S06]  /*2120*/  UISETP.GT.AND UP0, UPT, UR22, UR21, UPT ;  /* 0x000000151600728c */ /* 0x000fcc000bf04270 */
[----:B--2---:R1:W2:Y:S03]  /*2130*/  SYNCS.PHASECHK.TRANS64.TRYWAIT P0, [UR8+0x148], R2 ;  /* 0x00014802ff0075a7 */ /* 0x0042a60008001108 */
[----:B------:R-:W-:Y:S05]  /*2140*/  BRA.U !UP0, `(.L_x_33) ;  /* 0x0000000108c07547 */ /* 0x000fea000b800000 */
[----:B------:R-:W-:Y:S01]  /*2150*/  UIADD3 UR26, UPT, UPT, UR14, UR23, URZ ;  /* 0x000000170e1a7290 */ /* 0x000fe2000fffe0ff */
[----:B------:R-:W-:-:S11]  /*2160*/  UMOV UR27, UR13 ;  /* 0x0000000d001b7c82 */ /* 0x000fd60008000000 */
.L_x_39:
[----:B------:R-:W-:Y:S01]  /*2170*/  ULEA UR17, UR27, UR4, 0x3 ;  /* 0x000000041b117291 */ /* 0x000fe2000f8e18ff */
[----:B--2---:R-:W-:Y:S01]  /*2180*/  @P5 MOV R3, 0x2800 ;  /* 0x0000280000035802 */ /* 0x004fe20000000f00 */
[----:B-12---:R-:W-:Y:S10]  /*2190*/  @P0 BRA `(.L_x_34) ;  /* 0x00000000000c0947 */ /* 0x006ff40003800000 */
[----:B------:R-:W-:-:S04]  /*21a0*/  SHF.L.U32 R5, R15, 0x1f, RZ ;  /* 0x0000001f0f057819 */ /* 0x000fc800000006ff */
[----:B------:R-:W2:Y:S02]  /*21b0*/  SYNCS.PHASECHK.TRANS64.TRYWAIT P0, [UR17+0x148], R5 ;  /* 0x00014805ff0075a7 */ /* 0x000ea40008001111 */
[----:B--2---:R-:W-:Y:S05]  /*21c0*/  @!P0 BRA `(.L_x_35) ;  /* 0x0000006800548947 */ /* 0x004fea0003800000 */
.L_x_34:
[----:B------:R2:W-:Y:S01]  /*21d0*/  @P5 SYNCS.ARRIVE.TRANS64 RZ, [UR17], R3 ;  /* 0x00000003ffff59a7 */ /* 0x0005e20008000011 */
[----:B------:R-:W-:-:S04]  /*21e0*/  ULOP3.LUT UR8, UR7, 0x2, URZ, 0xfc, !UPT ;  /* 0x0000000207087892 */ /* 0x000fc8000f8efcff */
[----:B------:R-:W-:-:S09]  /*21f0*/  UISETP.NE.AND UP0, UPT, UR8, 0x2, UPT ;  /* 0x000000020800788c */ /* 0x000fd2000bf05270 */
[----:B------:R-:W-:Y:S05]  /*2200*/  BRA.U UP0, `(.L_x_36) ;  /* 0x0000000100047547 */ /* 0x000fea000b800000 */
[----:B------:R-:W-:Y:S05]  /*2210*/  BPT.TRAP 0x1 ;  /* 0x000000040000795c */ /* 0x000fea0000300000 */
.L_x_36:
[----:B------:R-:W-:Y:S04]  /*2220*/  BSSY.RECONVERGENT B0, `(.L_x_37) ;  /* 0x0000003000007945 */ /* 0x000fe80003800200 */
[----:B------:R-:W-:Y:S05]  /*2230*/  @!P4 BRA `(.L_x_38) ;  /* 0x000000000004c947 */ /* 0x000fea0003800000 */
[----:B------:R-:W-:Y:S05]  /*2240*/  BPT.TRAP 0x1 ;  /* 0x000000040000795c */ /* 0x000fea0000300000 */
.L_x_38:
[----:B------:R-:W-:Y:S05]  /*2250*/  BSYNC.RECONVERGENT B0 ;  /* 0x0000000000007941 */ /* 0x000fea0003800200 */
.L_x_37:
        /* <DEDUP_REMOVED lines=9> */
[----:B------:R-:W-:Y:S02]  /*22f0*/  USHF.L.U32 UR18, UR23, 0x5, URZ ;  /* 0x0000000517127899 */ /* 0x000fe400080006ff */
[----:B------:R-:W-:Y:S01]  /*2300*/  ULOP3.LUT UR17, UR17, 0xfefffff8, URZ, 0xc0, !UPT ;  /* 0xfefffff811117892 */ /* 0x000fe2000f8ec0ff */
[----:B-1----:R-:W-:Y:S01]  /*2310*/  SHF.L.U32 R2, R15, 0x1f, RZ ;  /* 0x0000001f0f027819 */ /* 0x002fe200000006ff */
[----:B------:R-:W-:Y:S02]  /*2320*/  UIADD3 UR16, UPT, UPT, UR16, 0x4600, URZ ;  /* 0x0000460010107890 */ /* 0x000fe4000fffe0ff */
[----:B------:R-:W-:Y:S01]  /*2330*/  UIADD3.X UR33, UPT, UPT, URZ, UR25, URZ, UP1, !UPT ;  /* 0x00000019ff217290 */ /* 0x000fe20008ffe4ff */
[----:B------:R4:W1:Y:S01]  /*2340*/  SYNCS.PHASECHK.TRANS64.TRYWAIT P0, [UR8+0x148], R2 ;  /* 0x00014802ff0075a7 */ /* 0x0008620008001108 */
[----:B------:R-:W-:-:S02]  /*2350*/  ULEA UR8, UR27, UR4, 0xa ;  /* 0x000000041b087291 */ /* 0x000fc4000f8e50ff */
[----:B------:R-:W-:Y:S02]  /*2360*/  UIADD3.X UR31, UPT, UPT, URZ, UR25, URZ, UP0, !UPT ;  /* 0x00000019ff1f7290 */ /* 0x000fe400087fe4ff */
[----:B------:R-:W-:Y:S01]  /*2370*/  UIADD3 UR8, UPT, UPT, UR8, 0x2d600, URZ ;  /* 0x0002d60008087890 */ /* 0x000fe2000fffe0ff */
[----:B------:R-:W-:Y:S01]  /*2380*/  UMOV UR28, 0x0 ;  /* 0x00000000001c7882 */ /* 0x000fe20000000000 */
[----:B------:R-:W-:Y:S01]  /*2390*/  UMOV UR29, 0x10000000 ;  /* 0x10000000001d7882 */ /* 0x000fe20000000000 */
[----:B------:R-:W-:Y:S01]  /*23a0*/  UMOV UR19, UR35 ;  /* 0x0000002300137c82 */ /* 0x000fe20008000000 */
[----:B------:R-:W-:Y:S01]  /*23b0*/  UMOV UR20, UR36 ;  /* 0x0000002400147c82 */ /* 0x000fe20008000000 */
[----:B------:R-:W-:Y:S01]  /*23c0*/  UMOV UR12, UR36 ;  /* 0x00000024000c7c82 */ /* 0x000fe20008000000 */
[----:B------:R-:W-:Y:S01]  /*23d0*/  UMOV UR9, UR17 ;  /* 0x0000001100097c82 */ /* 0x000fe20008000000 */
[----:B------:R-:W-:Y:S01]  /*23e0*/  UMOV UR10, UR18 ;  /* 0x00000012000a7c82 */ /* 0x000fe20008000000 */
[----:B------:R4:W-:Y:S01]  /*23f0*/  UTMALDG.3D.2CTA [UR16], [UR32], desc[UR28] ;  /* 0x00001c10200075b4 */ /* 0x0009e20008211000 */
[----:B------:R-:W-:Y:S01]  /*2400*/  UIADD3 UR23, UPT, UPT, UR23, 0x1, URZ ;  /* 0x0000000117177890 */ /* 0x000fe2000fffe0ff */
[----:B------:R-:W-:-:S03]  /*2410*/  UMOV UR27, UR13 ;  /* 0x0000000d001b7c82 */ /* 0x000fc60008000000 */
[----:B------:R-:W-:Y:S01]  /*2420*/  UISETP.NE.AND UP0, UPT, UR23, UR26, UPT ;  /* 0x0000001a1700728c */ /* 0x000fe2000bf05270 */
[----:B------:R4:W-:Y:S08]  /*2430*/  UTMALDG.3D.2CTA [UR8], [UR30], desc[UR28] ;  /* 0x00001c081e0075b4 */ /* 0x0009f00008211000 */
[----:B----4-:R-:W-:Y:S05]  /*2440*/  BRA.U UP0, `(.L_x_39) ;  /* 0xfffffffd00487547 */ /* 0x010fea000b83ffff */
.L_x_33:
[C---:B-1----:R-:W-:Y:S01]  /*2450*/  LEA R2, R14.reuse, UR4, 0x3 ;  /* 0x000000040e027c11 */ /* 0x042fe2000f8e18ff */
[----:B------:R-:W-:Y:S01]  /*2460*/  NOP ;  /* 0x0000000000007918 */ /* 0x000fe20000000000 */
[----:B--2---:R-:W-:Y:S02]  /*2470*/  SHF.L.U32 R3, R13, 0x1f, RZ ;  /* 0x0000001f0d037819 */ /* 0x004fe400000006ff */
[----:B------:R-:W-:Y:S02]  /*2480*/  LEA R4, R14, UR4, 0x4 ;  /* 0x000000040e047c11 */ /* 0x000fe4000f8e20ff */
[----:B------:R-:W1:Y:S02]  /*2490*/  SYNCS.PHASECHK.TRANS64.TRYWAIT P0, [R2+URZ+0x2b0], R3 ;  /* 0x0002b003020075a7 */ /* 0x000e6400080011ff */
[----:B-1----:R-:W-:Y:S05]  /*24a0*/  @!P0 BRA `(.L_x_40) ;  /* 0x0000006400b48947 */ /* 0x002fea0003800000 */
.L_x_154:
[----:B------:R-:W2:Y:S01]  /*24b0*/  LDS.128 R4, [R4+0x340] ;  /* 0x0003400004047984 */ /* 0x000ea20000000c00 */
[----:B------:R-:W-:Y:S01]  /*24c0*/  ISETP.GE.AND P0, PT, R72, 0x1, PT ;  /* 0x000000014800780c */ /* 0x000fe20003f06270 */
[----:B-1----:R-:W-:Y:S01]  /*24d0*/  VIADD R2, R2, 0x2c0 ;  /* 0x000002c002027836 */ /* 0x002fe20000000000 */
[----:B------:R-:W-:Y:S01]  /*24e0*/  @!PT LDS RZ, [RZ] ;  /* 0x00000000fffff984 */ /* 0x000fe20000000800 */
[----:B------:R-:W-:Y:S01]  /*24f0*/  @!PT LDS RZ, [RZ] ;  /* 0x00000000fffff984 */ /* 0x000fe20000000800 */
[----:B------:R-:W-:Y:S01]  /*2500*/  @!PT LDS RZ, [RZ] ;  /* 0x00000000fffff984 */ /* 0x000fe20000000800 */
[----:B------:R-:W-:Y:S01]  /*2510*/  @!PT LDS RZ, [RZ] ;  /* 0x00000000fffff984 */ /* 0x000fe20000000800 */
[----:B------:R1:W-:Y:S06]  /*2520*/  MEMBAR.ALL.CTA ;  /* 0x0000000000007992 */ /* 0x0003ec0000008000 */
[----:B-1----:R-:W1:Y:S01]  /*2530*/  FENCE.VIEW.ASYNC.S ;  /* 0x00000000000073c6 */ /* 0x002e620000000000 */
[----:B------:R-:W-:-:S04]  /*2540*/  PRMT R2, RZ, 0x654, R2 ;  /* 0x00000654ff027816 */ /* 0x000fc80000000002 */
[----:B-1----:R1:W-:Y:S01]  /*2550*/  SYNCS.ARRIVE.TRANS64.RED.A1T0 RZ, [R2+URZ], RZ ;  /* 0x000000ff02ff79a7 */ /* 0x0023e200081004ff */
[----:B--2---:R-:W-:-:S13]  /*2560*/  LOP3.LUT P2, RZ, R6, 0x1, RZ, 0xc0, !PT ;  /* 0x0000000106ff7812 */ /* 0x004fda000784c0ff */
[----:B------:R-:W-:Y:S01]  /*2570*/  @P2 SHF.R.U32.HI R3, RZ, 0x10, R5 ;  /* 0x00000010ff032819 */ /* 0x000fe20000011605 */
[----:B------:R-:W-:Y:S01]  /*2580*/  VOTEU.ANY UP0, P2 ;  /* 0x0000000000ff7886 */ /* 0x000fe20001000100 */
[----:B------:R-:W-:Y:S02]  /*2590*/  @P2 MOV R11, R4 ;  /* 0x00000004000b2202 */ /* 0x000fe40000000f00 */
[----:B------:R-:W-:Y:S02]  /*25a0*/  @P2 R2UR.BROADCAST UR8, R3 ;  /* 0x00000000030822ca */ /* 0x000fe400008e0000 */
[----:B------:R-:W-:-:S11]  /*25b0*/  @P2 LOP3.LUT R8, R5, 0xffff, RZ, 0xc0, !PT ;  /* 0x0000ffff05082812 */ /* 0x000fd600078ec0ff */
[----:B------:R-:W-:Y:S01]  /*25c0*/  @UP0 UMOV UR36, UR8 ;  /* 0x0000000800240c82 */ /* 0x000fe20008000000 */
[----:B-1----:R-:W-:Y:S05]  /*25d0*/  @!P0 BRA `(.L_x_41) ;  /* 0x0000000000b88947 */ /* 0x002fea0003800000 */
[----:B------:R-:W3:Y:S01]  /*25e0*/  LDC.64 R4, c[0x0][0xb18] ;  /* 0x0002c600ff047b82 */ /* 0x000ee20000000a00 */
[----:B------:R-:W-:-:S07]  /*25f0*/  ISETP.NE.AND P3, PT, R72, 0x1, PT ;  /* 0x000000014800780c */ /* 0x000fce0003f65270 */
[----:B------:R-:W1:Y:S08]  /*2600*/  LDC.64 R6, c[0x0][0xb10] ;  /* 0x0002c400ff067b82 */ /* 0x000e700000000a00 */
[----:B------:R-:W2:Y:S08]  /*2610*/  LDC R18, c[0x0][0xb20] ;  /* 0x0002c800ff127b82 */ /* 0x000eb00000000800 */
[----:B------:R-:W4:Y:S01]  /*2620*/  LDC R20, c[0x0][0xb0c] ;  /* 0x0002c300ff147b82 */ /* 0x000f220000000800 */
[----:B---3--:R-:W-:Y:S01]  /*2630*/  IMAD.HI.U32 R19, R0, R5, RZ ;  /* 0x0000000500137227 */ /* 0x008fe200078e00ff */
[----:B------:R-:W-:-:S03]  /*2640*/  ISETP.NE.AND P0, PT, R4, 0x1, PT ;  /* 0x000000010400780c */ /* 0x000fc60003f05270 */
[----:B------:R-:W-:-:S03]  /*2650*/  IMAD.HI.U32 R5, R8, R5, RZ ;  /* 0x0000000508057227 */ /* 0x000fc600078e00ff */
[----:B------:R-:W3:Y:S01]  /*2660*/  LDC.64 R2, c[0x0][0xb28] ;  /* 0x0002ca00ff027b82 */ /* 0x000ee20000000a00 */
[----:B-1----:R-:W-:-:S04]  /*2670*/  IMAD.HI.U32 R22, R9, R6, RZ ;  /* 0x0000000609167227 */ /* 0x002fc800078e00ff */
[----:B------:R-:W-:Y:S01]  /*2680*/  IMAD.HI.U32 R24, R11, R6, RZ ;  /* 0x000000060b187227 */ /* 0x000fe200078e00ff */
[----:B------:R-:W-:Y:S02]  /*2690*/  SHF.R.U32.HI R22, RZ, R7, R22 ;  /* 0x00000007ff167219 */ /* 0x000fe40000011616 */
[-C--:B--2---:R-:W-:Y:S02]  /*26a0*/  SHF.R.U32.HI R19, RZ, R18.reuse, R19 ;  /* 0x00000012ff137219 */ /* 0x084fe40000011613 */
[----:B------:R-:W-:Y:S02]  /*26b0*/  SHF.R.U32.HI R5, RZ, R18, R5 ;  /* 0x00000012ff057219 */ /* 0x000fe40000011605 */
[----:B------:R-:W-:Y:S02]  /*26c0*/  SEL R19, R0, R19, !P0 ;  /* 0x0000001300137207 */ /* 0x000fe40004000000 */
[----:B------:R-:W-:Y:S02]  /*26d0*/  SHF.R.U32.HI R24, RZ, R7, R24 ;  /* 0x00000007ff187219 */ /* 0x000fe40000011618 */
[----:B----4-:R-:W-:-:S02]  /*26e0*/  ISETP.NE.AND P1, PT, R20, 0x1, PT ;  /* 0x000000011400780c */ /* 0x010fc40003f25270 */
[----:B------:R-:W-:Y:S02]  /*26f0*/  SEL R5, R8, R5, !P0 ;  /* 0x0000000508057207 */ /* 0x000fe40004000000 */
[----:B------:R-:W-:Y:S02]  /*2700*/  SEL R21, R9, R22, !P1 ;  /* 0x0000001609157207 */ /* 0x000fe40004800000 */
[----:B------:R-:W-:Y:S01]  /*2710*/  SEL R7, R11, R24, !P1 ;  /* 0x000000180b077207 */ /* 0x000fe20004800000 */
[----:B---3--:R-:W-:-:S04]  /*2720*/  IMAD.HI.U32 R22, R19, R2, RZ ;  /* 0x0000000213167227 */ /* 0x008fc800078e00ff */
[----:B------:R-:W-:Y:S01]  /*2730*/  IMAD.HI.U32 R6, R21, R2, RZ ;  /* 0x0000000215067227 */ /* 0x000fe200078e00ff */
[----:B------:R-:W-:-:S04]  /*2740*/  @P3 SHF.R.U32.HI R19, RZ, R3, R22 ;  /* 0x00000003ff133219 */ /* 0x000fc80000011616 */
[----:B------:R-:W-:Y:S01]  /*2750*/  @P3 SHF.R.U32.HI R21, RZ, R3, R6 ;  /* 0x00000003ff153219 */ /* 0x000fe20000011606 */
[----:B------:R-:W-:-:S04]  /*2760*/  IMAD R19, R72, R19, RZ ;  /* 0x0000001348137224 */ /* 0x000fc800078e02ff */
[----:B------:R-:W-:Y:S01]  /*2770*/  IMAD R6, R72, R21, RZ ;  /* 0x0000001548067224 */ /* 0x000fe200078e02ff */
[C---:B------:R-:W-:Y:S02]  /*2780*/  ISETP.GE.AND P0, PT, R5.reuse, R19, PT ;  /* 0x000000130500720c */ /* 0x040fe40003f06270 */
[----:B------:R-:W-:Y:S02]  /*2790*/  IADD3 R19, PT, PT, -R5, RZ, RZ ;  /* 0x000000ff05137210 */ /* 0x000fe40007ffe1ff */
[----:B------:R-:W-:Y:S01]  /*27a0*/  ISETP.GE.OR P0, PT, R7, R6, P0 ;  /* 0x000000060700720c */ /* 0x000fe20000706670 */
[----:B------:R-:W-:-:S04]  /*27b0*/  IMAD.HI.U32 R6, R5, R2, RZ ;  /* 0x0000000205067227 */ /* 0x000fc800078e00ff */
[----:B------:R-:W-:Y:S01]  /*27c0*/  IMAD R8, R4, R19, R8 ;  /* 0x0000001304087224 */ /* 0x000fe200078e0208 */
[----:B------:R-:W-:-:S04]  /*27d0*/  SHF.R.U32.HI R6, RZ, R3, R6 ;  /* 0x00000003ff067219 */ /* 0x000fc80000011606 */
[----:B------:R-:W-:-:S03]  /*27e0*/  SEL R6, R5, R6, !P3 ;  /* 0x0000000605067207 */ /* 0x000fc60005800000 */
[----:B------:R-:W-:-:S04]  /*27f0*/  @!P0 IMAD.HI.U32 R18, R7, R2, RZ ;  /* 0x0000000207128227 */ /* 0x000fc800078e00ff */
[----:B------:R-:W-:Y:S01]  /*2800*/  IMAD.MOV R2, RZ, RZ, -R6 ;  /* 0x000000ffff027224 */ /* 0x000fe200078e0a06 */
[----:B------:R-:W-:-:S03]  /*2810*/  @!P0 SHF.R.U32.HI R18, RZ, R3, R18 ;  /* 0x00000003ff128219 */ /* 0x000fc60000011612 */
[----:B------:R-:W-:Y:S01]  /*2820*/  IMAD R2, R72, R2, R5 ;  /* 0x0000000248027224 */ /* 0x000fe200078e0205 */
        /* <DEDUP_REMOVED lines=9> */
.L_x_41:
[----:B------:R-:W1:Y:S02]  /*28c0*/  LDCU UR8, c[0x0][0xb30] ;  /* 0x00016600ff0877ac */ /* 0x000e640008000800 */
[----:B-1----:R-:W-:-:S09]  /*28d0*/  UISETP.NE.AND UP0, UPT, UR8, 0x1, UPT ;  /* 0x000000010800788c */ /* 0x002fd2000bf05270 */
[----:B------:R-:W-:Y:S05]  /*28e0*/  BRA.U UP0, `(.L_x_42) ;  /* 0x0000000100407547 */ /* 0x000fea000b800000 */
[----:B------:R-:W1:Y:S08]  /*28f0*/  LDC.64 R4, c[0x0][0xb10] ;  /* 0x0002c400ff047b82 */ /* 0x000e700000000a00 */
[----:B------:R-:W2:Y:S08]  /*2900*/  LDC.64 R2, c[0x0][0xb18] ;  /* 0x0002c600ff027b82 */ /* 0x000eb00000000a00 */
[----:B------:R-:W4:Y:S08]  /*2910*/  LDC R6, c[0x0][0xb20] ;  /* 0x0002c800ff067b82 */ /* 0x000f300000000800 */
[----:B------:R-:W3:Y:S01]  /*2920*/  LDC R18, c[0x0][0xb0c] ;  /* 0x0002c300ff127b82 */ /* 0x000ee20000000800 */
[----:B-1----:R-:W-:-:S05]  /*2930*/  IMAD.HI.U32 R4, R11, R4, RZ ;  /* 0x000000040b047227 */ /* 0x002fca00078e00ff */
[----:B------:R-:W-:Y:S01]  /*2940*/  SHF.R.U32.HI R4, RZ, R5, R4 ;  /* 0x00000005ff047219 */ /* 0x000fe20000011604 */
[----:B--2---:R-:W-:Y:S01]  /*2950*/  IMAD.HI.U32 R3, R8, R3, RZ ;  /* 0x0000000308037227 */ /* 0x004fe200078e00ff */
[----:B------:R-:W-:-:S04]  /*2960*/  ISETP.NE.AND P0, PT, R2, 0x1, PT ;  /* 0x000000010200780c */ /* 0x000fc80003f05270 */
[----:B----4-:R-:W-:-:S04]  /*2970*/  SHF.R.U32.HI R3, RZ, R6, R3 ;  /* 0x00000006ff037219 */ /* 0x010fc80000011603 */
[----:B------:R-:W-:Y:S02]  /*2980*/  SEL R3, R8, R3, !P0 ;  /* 0x0000000308037207 */ /* 0x000fe40004000000 */
[----:B---3--:R-:W-:-:S04]  /*2990*/  ISETP.NE.AND P1, PT, R18, 0x1, PT ;  /* 0x000000011200780c */ /* 0x008fc80003f25270 */
[----:B------:R-:W-:-:S05]  /*29a0*/  SEL R4, R11, R4, !P1 ;  /* 0x000000040b047207 */ /* 0x000fca0004800000 */
[----:B------:R-:W-:Y:S02]  /*29b0*/  IMAD.IADD R5, R3, 0x1, -R4 ;  /* 0x0000000103057824 */ /* 0x000fe400078e0a04 */
[----:B------:R-:W-:Y:S02]  /*29c0*/  IMAD.IADD R3, R4, 0x1, -R3 ;  /* 0x0000000104037824 */ /* 0x000fe400078e0a03 */
[----:B------:R-:W-:Y:S02]  /*29d0*/  IMAD R11, R5, R18, R11 ;  /* 0x00000012050b7224 */ /* 0x000fe400078e020b */
[----:B------:R-:W-:-:S07]  /*29e0*/  IMAD R8, R3, R2, R8 ;  /* 0x0000000203087224 */ /* 0x000fce00078e0208 */
.L_x_42:
[----:B------:R-:W-:Y:S01]  /*29f0*/  VIADD R14, R14, 0x1 ;  /* 0x000000010e0e7836 */ /* 0x000fe20000000000 */
[----:B------:R-:W-:Y:S01]  /*2a00*/  PLOP3.LUT P1, PT, PT, PT, PT, 0x80, 0x8 ;  /* 0x000000000008781c */ /* 0x000fe20003f2f070 */
[----:B------:R-:W-:Y:S02]  /*2a10*/  IMAD.IADD R165, R11, 0x1, R164 ;  /* 0x000000010ba57824 */ /* 0x000fe400078e02a4 */
[----:B------:R-:W-:Y:S01]  /*2a20*/  IMAD.IADD R166, R8, 0x1, R145 ;  /* 0x0000000108a67824 */ /* 0x000fe200078e0291 */
[----:B------:R-:W-:-:S04]  /*2a30*/  ISETP.NE.AND P0, PT, R14, 0x2, PT ;  /* 0x000000020e00780c */ /* 0x000fc80003f05270 */
[----:B------:R-:W-:Y:S02]  /*2a40*/  SEL R2, RZ, 0x1, P0 ;  /* 0x00000001ff027807 */ /* 0x000fe40000000000 */
[----:B------:R-:W-:Y:S02]  /*2a50*/  SEL R14, R14, RZ, P0 ;  /* 0x000000ff0e0e7207 */ /* 0x000fe40000000000 */
[----:B------:R-:W-:Y:S01]  /*2a60*/  LOP3.LUT R13, R13, R2, RZ, 0x3c, !PT ;  /* 0x000000020d0d7212 */ /* 0x000fe200078e3cff */
[----:B------:R-:W-:Y:S06]  /*2a70*/  @P2 BRA `(.L_x_43) ;  /* 0xfffffff000582947 */ /* 0x000fec000383ffff */
[----:B------:R-:W-:Y:S01]  /*2a80*/  UIADD3 UR4, UPT, UPT, UR4, 0x148, URZ ;  /* 0x0000014804047890 */ /* 0x000fe2000fffe0ff */
[----:B------:R-:W-:-:S03]  /*2a90*/  SHF.L.U32 R3, R15, 0x1f, RZ ;  /* 0x0000001f0f037819 */ /* 0x000fc600000006ff */
[----:B------:R-:W-:-:S09]  /*2aa0*/  ULEA UR5, UR13, UR4, 0x3 ;  /* 0x000000040d057291 */ /* 0x000fd2000f8e18ff */
[----:B------:R-:W1:Y:S02]  /*2ab0*/  SYNCS.PHASECHK.TRANS64.TRYWAIT P0, [UR5], R3 ;  /* 0x00000003ff0075a7 */ /* 0x000e640008001105 */
[----:B-1----:R-:W-:Y:S05]  /*2ac0*/  @!P0 BRA `(.L_x_44) ;  /* 0x0000006000408947 */ /* 0x002fea0003800000 */
.L_x_156:
[----:B------:R-:W-:-:S04]  /*2ad0*/  UIADD3 UR6, UPT, UPT, UR13, 0x1, URZ ;  /* 0x000000010d067890 */ /* 0x000fc8000fffe0ff */
[----:B------:R-:W-:-:S04]  /*2ae0*/  UISETP.NE.AND UP0, UPT, UR6, 0x29, UPT ;  /* 0x000000290600788c */ /* 0x000fc8000bf05270 */
[----:B------:R-:W-:Y:S02]  /*2af0*/  USEL UR7, URZ, 0x1, UP0 ;  /* 0x00000001ff077887 */ /* 0x000fe40008000000 */
[----:B------:R-:W-:-:S04]  /*2b00*/  USEL UR6, UR6, URZ, UP0 ;  /* 0x000000ff06067287 */ /* 0x000fc80008000000 */
[----:B------:R-:W-:Y:S01]  /*2b10*/  ULEA UR5, UR6, UR4, 0x3 ;  /* 0x0000000406057291 */ /* 0x000fe2000f8e18ff */
[----:B------:R-:W-:-:S04]  /*2b20*/  LOP3.LUT R2, R15, UR7, RZ, 0x3c, !PT ;  /* 0x000000070f027c12 */ /* 0x000fc8000f8e3cff */
[----:B-1----:R-:W-:-:S04]  /*2b30*/  SHF.L.U32 R3, R2, 0x1f, RZ ;  /* 0x0000001f02037819 */ /* 0x002fc800000006ff */
[----:B------:R-:W1:Y:S02]  /*2b40*/  SYNCS.PHASECHK.TRANS64.TRYWAIT P0, [UR5], R3 ;  /* 0x00000003ff0075a7 */ /* 0x000e640008001105 */
[----:B-1----:R-:W-:Y:S05]  /*2b50*/  @!P0 BRA `(.L_x_45) ;  /* 0x0000006000348947 */ /* 0x002fea0003800000 */
.L_x_158:
        /* <DEDUP_REMOVED lines=9> */
.L_x_160:
        /* <DEDUP_REMOVED lines=9> */
.L_x_162:
        /* <DEDUP_REMOVED lines=9> */
.L_x_164:
        /* <DEDUP_REMOVED lines=9> */
.L_x_166:
        /* <DEDUP_REMOVED lines=9> */
.L_x_168:
        /* <DEDUP_REMOVED lines=9> */
.L_x_170:
        /* <DEDUP_REMOVED lines=9> */
.L_x_172:
        /* <DEDUP_REMOVED lines=9> */
.L_x_174:
        /* <DEDUP_REMOVED lines=9> */
.L_x_176:
        /* <DEDUP_REMOVED lines=9> */
.L_x_178:
        /* <DEDUP_REMOVED lines=9> */
.L_x_180:
        /* <DEDUP_REMOVED lines=9> */
.L_x_182:
        /* <DEDUP_REMOVED lines=9> */
.L_x_184:
        /* <DEDUP_REMOVED lines=9> */
.L_x_186:
        /* <DEDUP_REMOVED lines=9> */
.L_x_188:
        /* <DEDUP_REMOVED lines=9> */
.L_x_190:
        /* <DEDUP_REMOVED lines=9> */
.L_x_192:
        /* <DEDUP_REMOVED lines=9> */
.L_x_194:
        /* <DEDUP_REMOVED lines=9> */
.L_x_196:
        /* <DEDUP_REMOVED lines=9> */
.L_x_198:
        /* <DEDUP_REMOVED lines=9> */
.L_x_200:
        /* <DEDUP_REMOVED lines=9> */
.L_x_202:
        /* <DEDUP_REMOVED lines=9> */
.L_x_204:
        /* <DEDUP_REMOVED lines=9> */
.L_x_206:
        /* <DEDUP_REMOVED lines=9> */
.L_x_208:
        /* <DEDUP_REMOVED lines=9> */
.L_x_210:
        /* <DEDUP_REMOVED lines=9> */
.L_x_212:
        /* <DEDUP_REMOVED lines=9> */
.L_x_214:
        /* <DEDUP_REMOVED lines=9> */
.L_x_216:
        /* <DEDUP_REMOVED lines=9> */
.L_x_218:
        /* <DEDUP_REMOVED lines=9> */
.L_x_220:
        /* <DEDUP_REMOVED lines=9> */
.L_x_222:
        /* <DEDUP_REMOVED lines=9> */
.L_x_224:
        /* <DEDUP_REMOVED lines=9> */
.L_x_226:
        /* <DEDUP_REMOVED lines=9> */
.L_x_228:
        /* <DEDUP_REMOVED lines=9> */
.L_x_230:
        /* <DEDUP_REMOVED lines=9> */
.L_x_232:
        /* <DEDUP_REMOVED lines=9> */
.L_x_234:
[----:B------:R-:W-:-:S04]  /*40c0*/  UIADD3 UR6, UPT, UPT, UR6, 0x1, URZ ;  /* 0x0000000106067890 */ /* 0x000fc8000fffe0ff */
[----:B------:R-:W-:-:S04]  /*40d0*/  UISETP.NE.AND UP0, UPT, UR6, 0x29, UPT ;  /* 0x000000290600788c */ /* 0x000fc8000bf05270 */
[----:B------:R-:W-:Y:S02]  /*40e0*/  USEL UR5, URZ, 0x1, UP0 ;  /* 0x00000001ff057887 */ /* 0x000fe40008000000 */
[----:B------:R-:W-:-:S04]  /*40f0*/  USEL UR6, UR6, URZ, UP0 ;  /* 0x000000ff06067287 */ /* 0x000fc80008000000 */
[----:B------:R-:W-:Y:S01]  /*4100*/  ULEA UR6, UR6, UR4, 0x3 ;  /* 0x0000000406067291 */ /* 0x000fe2000f8e18ff */
[----:B-1----:R-:W-:-:S04]  /*4110*/  LOP3.LUT R3, R2, UR5, RZ, 0x3c, !PT ;  /* 0x0000000502037c12 */ /* 0x002fc8000f8e3cff */
[----:B------:R-:W-:Y:S01]  /*4120*/  SHF.L.U32 R3, R3, 0x1f, RZ ;  /* 0x0000001f03037819 */ /* 0x000fe200000006ff */
[----:B---3--:R-:W-:-:S07]  /*4130*/  IMAD.U32 R0, RZ, RZ, UR6 ;  /* 0x00000006ff007e24 */ /* 0x008fce000f8e00ff */
.L_x_84:
[----:B-1----:R1:W2:Y:S02]  /*4140*/  SYNCS.PHASECHK.TRANS64.TRYWAIT P0, [R0+URZ], R3 ;  /* 0x00000003000075a7 */ /* 0x0022a400080011ff */
[----:B--2---:R-:W-:Y:S05]  /*4150*/  @!P0 NANOSLEEP.SYNCS 0x989680 ;  /* 0x009896800000895d */ /* 0x004fea0003900000 */
[----:B------:R-:W2:Y:S02]  /*4160*/  @!P0 SYNCS.PHASECHK.TRANS64 P0, [R0+URZ], R3 ;  /* 0x00000003000085a7 */ /* 0x000ea400080010ff */
[----:B--2---:R-:W-:Y:S05]  /*4170*/  @P0 EXIT ;  /* 0x000000000000094d */ /* 0x004fea0003800000 */
[----:B------:R-:W-:Y:S05]  /*4180*/  BRA `(.L_x_84) ;  /* 0xfffffffc00ec7947 */ /* 0x000fea000383ffff */
.L_x_23:
[----:B------:R-:W-:-:S04]  /*4190*/  UISETP.NE.AND UP1, UPT, UR37, URZ, UPT ;  /* 0x000000ff2500728c */ /* 0x000fc8000bf25270 */
[----:B------:R-:W-:-:S09]  /*41a0*/  UISETP.NE.OR UP1, UPT, UR10, 0x1, UP1 ;  /* 0x000000010a00788c */ /* 0x000fd20008f25670 */
[----:B------:R-:W-:Y:S05]  /*41b0*/  BRA.U UP1, `(.L_x_85) ;  /* 0x00000005014c7547 */ /* 0x000fea000b800000 */
[----:B------:R-:W-:Y:S01]  /*41c0*/  HFMA2 R11, -RZ, RZ, 0, 0 ;  /* 0x00000000ff0b7431 */ /* 0x000fe200000001ff */
[----:B------:R-:W-:Y:S01]  /*41d0*/  ISETP.GE.U32.AND P2, PT, R10, 0x2, PT ;  /* 0x000000020a00780c */ /* 0x000fe20003f46070 */
[----:B------:R-:W-:Y:S01]  /*41e0*/  IMAD.MOV.U32 R12, RZ, RZ, 0x1 ;  /* 0x00000001ff0c7424 */ /* 0x000fe200078e00ff */
[----:B------:R-:W-:Y:S01]  /*41f0*/  CS2R R8, SRZ ;  /* 0x0000000000087805 */ /* 0x000fe2000001ff00 */
[----:B------:R-:W-:Y:S01]  /*4200*/  IMAD.MOV.U32 R3, RZ, RZ, RZ ;  /* 0x000000ffff037224 */ /* 0x000fe200078e00ff */
[----:B------:R-:W-:Y:S01]  /*4210*/  UMOV UR4, 0x400 ;  /* 0x0000040000047882 */ /* 0x000fe20000000000 */
[----:B------:R-:W-:Y:S01]  /*4220*/  UMOV UR6, URZ ;  /* 0x000000ff00067c82 */ /* 0x000fe20008000000 */
[----:B------:R-:W-:-:S12]  /*4230*/  ULEA UR37, UR37, UR4, 0x18 ;  /* 0x0000000425257291 */ /* 0x000fd8000f8ec0ff */
.L_x_89:
[----:B------:R-:W-:Y:S02]  /*4240*/  LEA R0, R3, UR37, 0x3 ;  /* 0x0000002503007c11 */ /* 0x000fe4000f8e18ff */
[----:B------:R-:W-:-:S03]  /*4250*/  SHF.L.U32 R5, R8, 0x1f, RZ ;  /* 0x0000001f08057819 */ /* 0x000fc600000006ff */
[----:B------:R-:W-:Y:S01]  /*4260*/  VIADD R4, R0, 0x320 ;  /* 0x0000032000047836 */ /* 0x000fe20000000000 */
[----:B------:R-:W1:Y:S02]  /*4270*/  SYNCS.PHASECHK.TRANS64.TRYWAIT P0, [R0+URZ+0x310], R5 ;  /* 0x00031005000075a7 */ /* 0x000e6400080011ff */
[----:B-1----:R-:W-:Y:S05]  /*4280*/  @!P0 BRA `(.L_x_86) ;  /* 0x0000005800108947 */ /* 0x002fea0003800000 */
.L_x_235:
[----:B------:R-:W-:Y:S01]  /*4290*/  ULEA UR5, UR6, UR37, 0x3 ;  /* 0x0000002506057291 */ /* 0x000fe2000f8e18ff */
[----:B------:R-:W-:Y:S01]  /*42a0*/  PRMT R4, RZ, 0x654, R4 ;  /* 0x00000654ff047816 */ /* 0x000fe20000000004 */
[----:B-1----:R-:W-:Y:S01]  /*42b0*/  @!P2 IMAD.MOV.U32 R5, RZ, RZ, 0x10 ;  /* 0x00000010ff05a424 */ /* 0x002fe200078e00ff */
[----:B------:R-:W-:Y:S01]  /*42c0*/  SHF.L.U32 R7, R12, 0x1f, RZ ;  /* 0x0000001f0c077819 */ /* 0x000fe200000006ff */
[----:B------:R-:W-:Y:S01]  /*42d0*/  UIADD3 UR4, UPT, UPT, UR5, 0x2b0, URZ ;  /* 0x000002b005047890 */ /* 0x000fe2000fffe0ff */
[----:B------:R1:W-:Y:S05]  /*42e0*/  SYNCS.ARRIVE.TRANS64.RED.A1T0 RZ, [R4+URZ], RZ ;  /* 0x000000ff04ff79a7 */ /* 0x0003ea00081004ff */
[----:B------:R-:W-:Y:S01]  /*42f0*/  IMAD.U32 R13, RZ, RZ, UR4 ;  /* 0x00000004ff0d7e24 */ /* 0x000fe2000f8e00ff */
[----:B------:R-:W2:Y:S04]  /*4300*/  SYNCS.PHASECHK.TRANS64.TRYWAIT P0, [UR5+0x2c0], R7 ;  /* 0x0002c007ff0075a7 */ /* 0x000ea80008001105 */
[----:B------:R-:W-:Y:S01]  /*4310*/  PRMT R13, R10, 0x654, R13 ;  /* 0x000006540a0d7816 */ /* 0x000fe2000000000d */
[----:B-12---:R-:W-:Y:S06]  /*4320*/  @!P0 BRA `(.L_x_87) ;  /* 0x0000005400fc8947 */ /* 0x006fec0003800000 */
.L_x_237:
[----:B------:R-:W-:Y:S01]  /*4330*/  ULEA UR4, UR6, UR37, 0x4 ;  /* 0x0000002506047291 */ /* 0x000fe2000f8e20ff */
[----:B------:R-:W-:Y:S01]  /*4340*/  SEL R2, R13, R2, !P2 ;  /* 0x000000020d027207 */ /* 0x000fe20005000000 */
[----:B------:R-:W-:Y:S01]  /*4350*/  UIADD3 UR5, UPT, UPT, UR5, 0x2b0, URZ ;  /* 0x000002b005057890 */ /* 0x000fe2000fffe0ff */
[----:B-1----:R-:W-:Y:S01]  /*4360*/  LEA R0, R11, UR37, 0x3 ;  /* 0x000000250b007c11 */ /* 0x002fe2000f8e18ff */
[----:B------:R-:W-:Y:S01]  /*4370*/  UIADD3 UR4, UPT, UPT, UR4, 0x340, URZ ;  /* 0x0000034004047890 */ /* 0x000fe2000fffe0ff */
[----:B------:R1:W-:Y:S01]  /*4380*/  @!P2 SYNCS.ARRIVE.TRANS64.RED RZ, [R2+URZ], R5 ;  /* 0x0000000502ffa9a7 */ /* 0x0003e200080004ff */
[----:B------:R-:W-:Y:S01]  /*4390*/  UIADD3 UR6, UPT, UPT, UR6, 0x1, URZ ;  /* 0x0000000106067890 */ /* 0x000fe2000fffe0ff */
[----:B------:R-:W-:-:S03]  /*43a0*/  VIADD R3, R3, 0x1 ;  /* 0x0000000103037836 */ /* 0x000fc60000000000 */
[----:B------:R-:W-:Y:S02]  /*43b0*/  UISETP.NE.AND UP0, UPT, UR6, 0x2, UPT ;  /* 0x000000020600788c */ /* 0x000fe4000bf05270 */
[----:B------:R-:W-:Y:S01]  /*43c0*/  ISETP.NE.AND P0, PT, R3, 0x2, PT ;  /* 0x000000020300780c */ /* 0x000fe20003f05270 */
[----:B------:R-:W-:Y:S06]  /*43d0*/  UGETNEXTWORKID.BROADCAST [UR4], [UR5] ;  /* 0x00000000040073ca */ /* 0x000fec0008000100 */
[----:B------:R-:W-:Y:S02]  /*43e0*/  USEL UR4, URZ, 0x1, UP0 ;  /* 0x00000001ff047887 */ /* 0x000fe40008000000 */
[----:B------:R-:W-:-:S04]  /*43f0*/  USEL UR6, UR6, URZ, UP0 ;  /* 0x000000ff06067287 */ /* 0x000fc80008000000 */
[----:B------:R-:W-:Y:S02]  /*4400*/  LOP3.LUT R12, R12, UR4, RZ, 0x3c, !PT ;  /* 0x000000040c0c7c12 */ /* 0x000fe4000f8e3cff */
[----:B-1----:R-:W-:-:S04]  /*4410*/  SHF.L.U32 R5, R9, 0x1f, RZ ;  /* 0x0000001f09057819 */ /* 0x002fc800000006ff */
[----:B------:R-:W1:Y:S02]  /*4420*/  SYNCS.PHASECHK.TRANS64.TRYWAIT P1, [R0+URZ+0x2b0], R5 ;  /* 0x0002b005000075a7 */ /* 0x000e6400080211ff */
[----:B-1----:R-:W-:Y:S05]  /*4430*/  @!P1 BRA `(.L_x_88) ;  /* 0x0000005400d09947 */ /* 0x002fea0003800000 */
.L_x_238:
[----:B------:R-:W-:Y:S01]  /*4440*/  LEA R4, R11, UR37, 0x4 ;  /* 0x000000250b047c11 */ /* 0x000fe2000f8e20ff */
[----:B-1----:R-:W-:Y:S01]  /*4450*/  VIADD R0, R0, 0x2c0 ;  /* 0x000002c000007836 */ /* 0x002fe20000000000 */
[----:B------:R-:W-:Y:S01]  /*4460*/  SEL R3, R3, RZ, P0 ;  /* 0x000000ff03037207 */ /* 0x000fe20000000000 */
[----:B------:R-:W-:-:S03]  /*4470*/  VIADD R11, R11, 0x1 ;  /* 0x000000010b0b7836 */ /* 0x000fc60000000000 */
[----:B------:R-:W1:Y:S01]  /*4480*/  LDS.128 R4, [R4+0x340] ;  /* 0x0003400004047984 */ /* 0x000e620000000c00 */
[----:B------:R-:W-:Y:S02]  /*4490*/  PRMT R0, RZ, 0x654, R0 ;  /* 0x00000654ff007816 */ /* 0x000fe40000000000 */
[C---:B------:R-:W-:Y:S01]  /*44a0*/  ISETP.NE.AND P1, PT, R11.reuse, 0x2, PT ;  /* 0x000000020b00780c */ /* 0x040fe20003f25270 */
[----:B------:R-:W-:Y:S01]  /*44b0*/  @!PT LDS RZ, [RZ] ;  /* 0x00000000fffff984 */ /* 0x000fe20000000800 */
[----:B------:R-:W-:Y:S01]  /*44c0*/  @!PT LDS RZ, [RZ] ;  /* 0x00000000fffff984 */ /* 0x000fe20000000800 */
[----:B------:R-:W-:Y:S01]  /*44d0*/  @!PT LDS RZ, [RZ] ;  /* 0x00000000fffff984 */ /* 0x000fe20000000800 */
[----:B------:R-:W-:Y:S01]  /*44e0*/  @!PT LDS RZ, [RZ] ;  /* 0x00000000fffff984 */ /* 0x000fe20000000800 */
[----:B------:R2:W-:Y:S06]  /*44f0*/  MEMBAR.ALL.CTA ;  /* 0x0000000000007992 */ /* 0x0005ec0000008000 */
[----:B--2---:R-:W2:Y:S01]  /*4500*/  FENCE.VIEW.ASYNC.S ;  /* 0x00000000000073c6 */ /* 0x004ea20000000000 */
[----:B------:R-:W-:Y:S01]  /*4510*/  SEL R11, R11, RZ, P1 ;  /* 0x000000ff0b0b7207 */ /* 0x000fe20000800000 */
[----:B--2---:R2:W-:Y:S01]  /*4520*/  SYNCS.ARRIVE.TRANS64.RED.A1T0 RZ, [R0+URZ], RZ ;  /* 0x000000ff00ff79a7 */ /* 0x0045e200081004ff */
[----:B-1----:R-:W-:-:S02]  /*4530*/  LOP3.LUT P3, RZ, R6, 0x1, RZ, 0xc0, !PT ;  /* 0x0000000106ff7812 */ /* 0x002fc4000786c0ff */
[----:B------:R-:W-:-:S04]  /*4540*/  SEL R5, RZ, 0x1, P0 ;  /* 0x00000001ff057807 */ /* 0x000fc80000000000 */
[----:B------:R-:W-:Y:S02]  /*4550*/  LOP3.LUT R8, R8, R5, RZ, 0x3c, !PT ;  /* 0x0000000508087212 */ /* 0x000fe400078e3cff */
[----:B--2---:R-:W-:-:S04]  /*4560*/  SEL R0, RZ, 0x1, P1 ;  /* 0x00000001ff007807 */ /* 0x004fc80000800000 */
[----:B------:R-:W-:Y:S01]  /*4570*/  LOP3.LUT R9, R9, R0, RZ, 0x3c, !PT ;  /* 0x0000000009097212 */ /* 0x000fe200078e3cff */
[----:B------:R-:W-:Y:S06]  /*4580*/  @P3 BRA `(.L_x_89) ;  /* 0xfffffffc002c3947 */ /* 0x000fec000383ffff */
[----:B------:R-:W-:Y:S01]  /*4590*/  ULEA UR5, UR6, UR37, 0x3 ;  /* 0x0000002506057291 */ /* 0x000fe2000f8e18ff */
[----:B------:R-:W-:-:S08]  /*45a0*/  SHF.L.U32 R3, R12, 0x1f, RZ ;  /* 0x0000001f0c037819 */ /* 0x000fd000000006ff */
[----:B------:R-:W1:Y:S02]  /*45b0*/  SYNCS.PHASECHK.TRANS64 P0, [UR5+0x2c0], R3 ;  /* 0x0002c003ff0075a7 */ /* 0x000e640008001005 */
[----:B-1----:R-:W-:Y:S05]  /*45c0*/  @P0 BRA `(.L_x_90) ;  /* 0x0000000000080947 */ /* 0x002fea0003800000 */
[----:B------:R-:W1:Y:S02]  /*45d0*/  SYNCS.PHASECHK.TRANS64.TRYWAIT P0, [UR5+0x2c0], R3 ;  /* 0x0002c003ff0075a7 */ /* 0x000e640008001105 */
[----:B-1----:R-:W-:Y:S05]  /*45e0*/  @!P0 BRA `(.L_x_91) ;  /* 0x0000005400788947 */ /* 0x002fea0003800000 */
.L_x_90:
[----:B------:R-:W-:-:S04]  /*45f0*/  UIADD3 UR4, UPT, UPT, UR6, 0x1, URZ ;  /* 0x0000000106047890 */ /* 0x000fc8000fffe0ff */
[----:B------:R-:W-:-:S04]  /*4600*/  UISETP.NE.AND UP0, UPT, UR4, 0x2, UPT ;  /* 0x000000020400788c */ /* 0x000fc8000bf05270 */
[----:B------:R-:W-:Y:S02]  /*4610*/  USEL UR7, URZ, 0x1, UP0 ;  /* 0x00000001ff077887 */ /* 0x000fe40008000000 */
[----:B------:R-:W-:-:S04]  /*4620*/  USEL UR4, UR4, URZ, UP0 ;  /* 0x000000ff04047287 */ /* 0x000fc80008000000 */
[----:B------:R-:W-:Y:S01]  /*4630*/  ULEA UR4, UR4, UR37, 0x3 ;  /* 0x0000002504047291 */ /* 0x000fe2000f8e18ff */
[----:B-1----:R-:W-:-:S04]  /*4640*/  LOP3.LUT R3, R12, UR7, RZ, 0x3c, !PT ;  /* 0x000000070c037c12 */ /* 0x002fc8000f8e3cff */
[----:B------:R-:W-:-:S04]  /*4650*/  SHF.L.U32 R0, R3, 0x1f, RZ ;  /* 0x0000001f03007819 */ /* 0x000fc800000006ff */
[----:B------:R-:W1:Y:S02]  /*4660*/  SYNCS.PHASECHK.TRANS64 P0, [UR4+0x2c0], R0 ;  /* 0x0002c000ff0075a7 */ /* 0x000e640008001004 */
[----:B-1----:R-:W-:Y:S05]  /*4670*/  @P0 EXIT ;  /* 0x000000000000094d */ /* 0x002fea0003800000 */
[----:B------:R-:W-:Y:S02]  /*4680*/  SHF.L.U32 R3, R3, 0x1f, RZ ;  /* 0x0000001f03037819 */ /* 0x000fe400000006ff */
[----:B------:R-:W-:-:S07]  /*4690*/  MOV R0, UR4 ;  /* 0x0000000400007c02 */ /* 0x000fce0008000f00 */
.L_x_92:
[----:B-1----:R1:W2:Y:S02]  /*46a0*/  SYNCS.PHASECHK.TRANS64.TRYWAIT P0, [R0+URZ+0x2c0], R3 ;  /* 0x0002c003000075a7 */ /* 0x0022a400080011ff */
[----:B--2---:R-:W-:Y:S05]  /*46b0*/  @!P0 NANOSLEEP.SYNCS 0x989680 ;  /* 0x009896800000895d */ /* 0x004fea0003900000 */
[----:B------:R-:W2:Y:S02]  /*46c0*/  @!P0 SYNCS.PHASECHK.TRANS64 P0, [R0+URZ+0x2c0], R3 ;  /* 0x0002c003000085a7 */ /* 0x000ea400080010ff */
[----:B--2---:R-:W-:Y:S05]  /*46d0*/  @P0 EXIT ;  /* 0x000000000000094d */ /* 0x004fea0003800000 */
[----:B------:R-:W-:Y:S05]  /*46e0*/  BRA `(.L_x_92) ;  /* 0xfffffffc00ec7947 */ /* 0x000fea000383ffff */
.L_x_85:
[----:B------:R-:W-:Y:S05]  /*46f0*/  BRA.U UP4, `(.L_x_93) ;  /* 0x0000001104847547 */ /* 0x000fea000b800000 */
[----:B------:R-:W-:Y:S01]  /*4700*/  UMOV UR6, 0x40 ;  /* 0x0000004000067882 */ /* 0x000fe20000000000 */
[----:B------:R-:W-:Y:S01]  /*4710*/  NOP ;  /* 0x0000000000007918 */ /* 0x000fe20000000000 */
[----:B------:R-:W-:Y:S01]  /*4720*/  ULEA UR6, UR37, UR6, 0x18 ;  /* 0x0000000625067291 */ /* 0x000fe2000f8ec0ff */
[----:B------:R-:W-:Y:S02]  /*4730*/  UMOV UR7, 0x400 ;  /* 0x0000040000077882 */ /* 0x000fe40000000000 */
[----:B------:R-:W-:-:S06]  /*4740*/  ULEA UR37, UR37, UR7, 0x18 ;  /* 0x0000000725257291 */ /* 0x000fcc000f8ec0ff */
[----:B------:R-:W1:Y:S02]  /*4750*/  LDS.U8 R2, [UR6+0x1c] ;  /* 0x00001c06ff027984 */ /* 0x000e640008000000 */
[----:B-1----:R-:W-:-:S13]  /*4760*/  ISETP.NE.AND P0, PT, R2, RZ, PT ;  /* 0x000000ff0200720c */ /* 0x002fda0003f05270 */
[----:B------:R-:W-:Y:S05]  /*4770*/  @P0 BRA `(.L_x_94) ;  /* 0x0000000400080947 */ /* 0x000fea0003800000 */
[----:B------:R-:W-:Y:S02]  /*4780*/  UISETP.NE.U32.AND UP0, UPT, UR5, 0x1, UPT ;  /* 0x000000010500788c */ /* 0x000fe4000bf05070 */
[----:B------:R-:W-:-:S07]  /*4790*/  UIADD3 UR8, UPT, UPT, UR6, 0x8, URZ ;  /* 0x0000000806087890 */ /* 0x000fce000fffe0ff */
[----:B------:R-:W-:Y:S05]  /*47a0*/  BRA.U !UP0, `(.L_x_95) ;  /* 0x00000001089c7547 */ /* 0x000fea000b800000 */
[----:B------:R-:W-:Y:S01]  /*47b0*/  ELECT P0, URZ, PT ;  /* 0x0000000000ff782f */ /* 0x000fe20003800000 */
[----:B------:R-:W-:-:S12]  /*47c0*/  BSSY B0, `(.L_x_95) ;  /* 0x0000025000007945 */ /* 0x000fd80003800000 */
[----:B------:R-:W-:Y:S05]  /*47d0*/  @!P0 BRA `(.L_x_96) ;  /* 0x00000000008c8947 */ /* 0x000fea0003800000 */
[----:B------:R-:W-:-:S05]  /*47e0*/  UMOV UR7, 0x10 ;  /* 0x0000001000077882 */ /* 0x000fca0000000000 */
[----:B------:R-:W-:Y:S04]  /*47f0*/  DEPBAR.LE SB1, 0x36 ;  /* 0x00009d800000791a */ /* 0x000fe80000000000 */
[----:B------:R-:W1:Y:S02]  /*4800*/  UTCATOMSWS.2CTA.FIND_AND_SET.ALIGN UP1, UR7, UR7 ;  /* 0x00000007000775e3 */ /* 0x000e640008220800 */
[----:B-1----:R-:W-:Y:S01]  /*4810*/  MOV R11, UR7 ;  /* 0x00000007000b7c02 */ /* 0x002fe20008000f00 */
[----:B------:R-:W-:Y:S06]  /*4820*/  BRA.U UP1, `(.L_x_97) ;  /* 0x0000000101187547 */ /* 0x000fec000b800000 */
.L_x_98:
[----:B------:R-:W-:Y:S05]  /*4830*/  NANOSLEEP 0x64 ;  /* 0x000000640000795d */ /* 0x000fea0003800000 */
[----:B------:R-:W-:-:S05]  /*4840*/  UMOV UR7, 0x10 ;  /* 0x0000001000077882 */ /* 0x000fca0000000000 */
[----:B------:R-:W-:Y:S04]  /*4850*/  DEPBAR.LE SB1, 0x36 ;  /* 0x00009d800000791a */ /* 0x000fe80000000000 */
[----:B------:R-:W1:Y:S02]  /*4860*/  UTCATOMSWS.2CTA.FIND_AND_SET.ALIGN UP1, UR7, UR7 ;  /* 0x00000007000775e3 */ /* 0x000e640008220800 */
[----:B-1----:R-:W-:Y:S01]  /*4870*/  MOV R11, UR7 ;  /* 0x00000007000b7c02 */ /* 0x002fe20008000f00 */
[----:B------:R-:W-:Y:S05]  /*4880*/  BRA.U !UP1, `(.L_x_98) ;  /* 0xfffffffd09e87547 */ /* 0x000fea000b83ffff */
.L_x_97:
[----:B------:R-:W1:Y:S01]  /*4890*/  LDS R5, [UR6+0x10] ;  /* 0x00001006ff057984 */ /* 0x000e620008000800 */
[----:B------:R-:W-:Y:S01]  /*48a0*/  IMAD.U32 R3, RZ, RZ, UR37 ;  /* 0x00000025ff037e24 */ /* 0x000fe2000f8e00ff */
[----:B------:R-:W-:-:S03]  /*48b0*/  MOV R2, UR4 ;  /* 0x0000000400027c02 */ /* 0x000fc60008000f00 */
[----:B------:R-:W-:Y:S01]  /*48c0*/  VIADD R3, R3, 0x360 ;  /* 0x0000036003037836 */ /* 0x000fe20000000000 */
[----:B-1----:R-:W-:-:S04]  /*48d0*/  SHF.L.U32 R5, R5, 0x1f, RZ ;  /* 0x0000001f05057819 */ /* 0x002fc800000006ff */
[----:B------:R-:W1:Y:S02]  /*48e0*/  SYNCS.PHASECHK.TRANS64.TRYWAIT P0, [UR6+0x8], R5 ;  /* 0x00000805ff0075a7 */ /* 0x000e640008001106 */
[----:B-1----:R-:W-:Y:S05]  /*48f0*/  @P0 BRA `(.L_x_99) ;  /* 0x0000000000080947 */ /* 0x002fea0003800000 */
[----:B------:R-:W1:Y:S02]  /*4900*/  SYNCS.PHASECHK.TRANS64.TRYWAIT P0, [UR6+0x8], R5 ;  /* 0x00000805ff0075a7 */ /* 0x000e640008001106 */
[----:B-1----:R-:W-:Y:S05]  /*4910*/  @!P0 BRA `(.L_x_100) ;  /* 0x0000005000c48947 */ /* 0x002fea0003800000 */
.L_x_99:
[----:B-1----:R-:W-:Y:S01]  /*4920*/  HFMA2 R4, -RZ, RZ, 0, 5.9604644775390625e-08 ;  /* 0x00000001ff047431 */ /* 0x002fe200000001ff */
[----:B------:R-:W-:Y:S01]  /*4930*/  UPRMT UR7, UR4, 0x654, UR8 ;  /* 0x0000065404077896 */ /* 0x000fe20008000008 */
[----:B------:R-:W-:Y:S01]  /*4940*/  IMAD.MOV.U32 R6, RZ, RZ, 0xffff ;  /* 0x0000ffffff067424 */ /* 0x000fe200078e00ff */
[----:B------:R-:W-:Y:S01]  /*4950*/  PRMT R2, R2, 0x654, R3 ;  /* 0x0000065402027816 */ /* 0x000fe20000000003 */
[----:B------:R-:W-:Y:S02]  /*4960*/  IMAD.MOV.U32 R5, RZ, RZ, 0x4 ;  /* 0x00000004ff057424 */ /* 0x000fe400078e00ff */
[----:B------:R-:W-:Y:S01]  /*4970*/  IMAD.SHL.U32 R9, R11, 0x20, RZ ;  /* 0x000000200b097824 */ /* 0x000fe200078e00ff */
[----:B------:R-:W-:Y:S02]  /*4980*/  MOV R3, UR7 ;  /* 0x0000000700037c02 */ /* 0x000fe40008000f00 */
[-C--:B------:R-:W-:Y:S01]  /*4990*/  SHF.L.U32 R7, R6, R11.reuse, RZ ;  /* 0x0000000b06077219 */ /* 0x080fe200000006ff */
[----:B------:R1:W-:Y:S01]  /*49a0*/  SYNCS.ARRIVE.TRANS64.RED RZ, [UR7], R5 ;  /* 0x00000005ffff79a7 */ /* 0x0003e20008000407 */
[----:B------:R-:W-:Y:S01]  /*49b0*/  SHF.L.U32 R6, R4, R11, RZ ;  /* 0x0000000b04067219 */ /* 0x000fe200000006ff */
[----:B------:R1:W-:Y:S04]  /*49c0*/  STS [UR37+0x360], R9 ;  /* 0x00036009ff007988 */ /* 0x0003e80008000825 */
[----:B------:R1:W-:Y:S04]  /*49d0*/  STAS [R2.64], R11 ;  /* 0x0000000b02007dbd */ /* 0x0003e8000c0008ff */
[----:B------:R1:W-:Y:S04]  /*49e0*/  ATOMS.OR RZ, [UR6+0x14], R7 ;  /* 0x00001407ffff798c */ /* 0x0003e8000b000006 */
[----:B------:R1:W-:Y:S04]  /*49f0*/  ATOMS.OR RZ, [UR6+0x18], R6 ;  /* 0x00001806ffff798c */ /* 0x0003e8000b000006 */
[----:B------:R1:W-:Y:S02]  /*4a00*/  ATOMS.XOR RZ, [UR6+0x10], R4 ;  /* 0x00001004ffff798c */ /* 0x0003e4000b800006 */
.L_x_96:
[----:B------:R-:W-:Y:S05]  /*4a10*/  BSYNC B0 ;  /* 0x0000000000007941 */ /* 0x000fea0003800000 */
.L_x_95:
[----:B------:R-:W-:Y:S05]  /*4a20*/  BRA.U UP0, `(.L_x_101) ;  /* 0x00000001006c7547 */ /* 0x000fea000b800000 */
[----:B------:R-:W-:-:S03]  /*4a30*/  UMOV UR7, 0xffffffff ;  /* 0xffffffff00077882 */ /* 0x000fc60000000000 */
[----:B------:R-:W-:Y:S05]  /*4a40*/  BRA.DIV UR7, `(.L_x_102) ;  /* 0x0000005207907947 */ /* 0x000fea000b800000 */
[----:B------:R-:W-:-:S13]  /*4a50*/  ELECT P6, URZ, PT ;  /* 0x0000000000ff782f */ /* 0x000fda00038c0000 */
.L_x_242:
[----:B------:R-:W-:Y:S05]  /*4a60*/  @!P6 BRA `(.L_x_101) ;  /* 0x00000000005ce947 */ /* 0x000fea0003800000 */
[----:B-1----:R-:W1:Y:S02]  /*4a70*/  LDS R3, [UR6+0x10] ;  /* 0x00001006ff037984 */ /* 0x002e640008000800 */
[----:B-1----:R-:W-:-:S04]  /*4a80*/  SHF.L.U32 R3, R3, 0x1f, RZ ;  /* 0x0000001f03037819 */ /* 0x002fc800000006ff */
[----:B------:R-:W1:Y:S02]  /*4a90*/  SYNCS.PHASECHK.TRANS64.TRYWAIT P0, [UR6+0x8], R3 ;  /* 0x00000803ff0075a7 */ /* 0x000e640008001106 */
[----:B-1----:R-:W-:Y:S05]  /*4aa0*/  @P0 BRA `(.L_x_103) ;  /* 0x0000000000080947 */ /* 0x002fea0003800000 */
[----:B------:R-:W1:Y:S02]  /*4ab0*/  SYNCS.PHASECHK.TRANS64.TRYWAIT P0, [UR6+0x8], R3 ;  /* 0x00000803ff0075a7 */ /* 0x000e640008001106 */
[----:B-1----:R-:W-:Y:S05]  /*4ac0*/  @!P0 BRA `(.L_x_104) ;  /* 0x0000005000908947 */ /* 0x002fea0003800000 */
.L_x_103:
[----:B------:R-:W2:Y:S01]  /*4ad0*/  LDS R5, [UR37+0x360] ;  /* 0x00036025ff057984 */ /* 0x000ea20008000800 */
[----:B-1----:R-:W-:Y:S02]  /*4ae0*/  HFMA2 R2, -RZ, RZ, 0, 5.9604644775390625e-08 ;  /* 0x00000001ff027431 */ /* 0x002fe400000001ff */
[----:B------:R-:W-:Y:S01]  /*4af0*/  IMAD.MOV.U32 R3, RZ, RZ, 0xffff ;  /* 0x0000ffffff037424 */ /* 0x000fe200078e00ff */
[----:B------:R-:W-:Y:S01]  /*4b00*/  UPRMT UR7, UR4, 0x654, UR8 ;  /* 0x0000065404077896 */ /* 0x000fe20008000008 */
[----:B--2---:R-:W-:-:S03]  /*4b10*/  IMAD.SHL.U32 R4, R5, 0x20, RZ ;  /* 0x0000002005047824 */ /* 0x004fc600078e00ff */
[-C--:B------:R-:W-:Y:S02]  /*4b20*/  SHF.L.U32 R3, R3, R5.reuse, RZ ;  /* 0x0000000503037219 */ /* 0x080fe400000006ff */
[----:B------:R-:W-:Y:S01]  /*4b30*/  SHF.L.U32 R5, R2, R5, RZ ;  /* 0x0000000502057219 */ /* 0x000fe200000006ff */
[----:B------:R2:W-:Y:S04]  /*4b40*/  STS [UR37+0x360], R4 ;  /* 0x00036004ff007988 */ /* 0x0005e80008000825 */
[----:B------:R2:W-:Y:S04]  /*4b50*/  ATOMS.OR RZ, [UR6+0x14], R3 ;  /* 0x00001403ffff798c */ /* 0x0005e8000b000006 */
[----:B------:R2:W-:Y:S01]  /*4b60*/  ATOMS.OR RZ, [UR6+0x18], R5 ;  /* 0x00001805ffff798c */ /* 0x0005e2000b000006 */
[----:B------:R-:W-:Y:S03]  /*4b70*/  SYNCS.ARRIVE.TRANS64.RED.A1T0 RZ, [UR7], RZ ;  /* 0x000000ffffff79a7 */ /* 0x000fe60008100407 */
[----:B------:R2:W-:Y:S01]  /*4b80*/  ATOMS.XOR RZ, [UR6+0x10], R2 ;  /* 0x00001002ffff798c */ /* 0x0005e2000b800006 */
[----:B------:R-:W-:Y:S05]  /*4b90*/  BRA `(.L_x_101) ;  /* 0x0000000000107947 */ /* 0x000fea0003800000 */
.L_x_94:
[----:B------:R-:W-:-:S05]  /*4ba0*/  MOV R2, 0xffffffff ;  /* 0xffffffff00027802 */ /* 0x000fca0000000f00 */
[----:B------:R1:W-:Y:S02]  /*4bb0*/  STS [UR37+0x360], R2 ;  /* 0x00036002ff007988 */ /* 0x0003e40008000825 */
[----:B-1----:R-:W-:Y:S02]  /*4bc0*/  MOV R2, 0x4be0 ;  /* 0x00004be000027802 */ /* 0x002fe40000000f00 */
[----:B-----5:R-:W-:Y:S05]  /*4bd0*/  CALL.REL.NOINC `($__internal_1_$__cuda_sm10x_tcgen05_guardrail_trap_phase_invalid_during_alloc) ;  /* 0x0000005400987944 */ /* 0x020fea0003c00000 */
.L_x_101:
[----:B------:R-:W-:Y:S05]  /*4be0*/  WARPSYNC.ALL ;  /* 0x0000000000007948 */ /* 0x000fea0003800000 */
[----:B------:R-:W3:Y:S01]  /*4bf0*/  S2UR UR8, SR_CgaCtaId ;  /* 0x00000000000879c3 */ /* 0x000ee20000008800 */
[----:B------:R-:W-:Y:S01]  /*4c00*/  UMOV UR6, 0x400 ;  /* 0x0000040000067882 */ /* 0x000fe20000000000 */
[----:B------:R-:W-:-:S06]  /*4c10*/  NOP ;  /* 0x0000000000007918 */ /* 0x000fcc0000000000 */
[----:B------:R-:W-:Y:S06]  /*4c20*/  BAR.ARV 0x6, 0xa0 ;  /* 0x0182800000007b1d */ /* 0x000fec0000002000 */
[----:B------:R-:W-:Y:S01]  /*4c30*/  LOP3.LUT R0, R0, 0xffff, RZ, 0xc0, !PT ;  /* 0x0000ffff00007812 */ /* 0x000fe200078ec0ff */
[----:B-1----:R-:W-:Y:S01]  /*4c40*/  IMAD.MOV.U32 R9, RZ, RZ, 0x1 ;  /* 0x00000001ff097424 */ /* 0x002fe200078e00ff */
[----:B------:R-:W-:Y:S01]  /*4c50*/  LOP3.LUT R8, R8, 0xffff, RZ, 0xc0, !PT ;  /* 0x0000ffff08087812 */ /* 0x000fe200078ec0ff */
[----:B------:R-:W-:Y:S01]  /*4c60*/  UMOV UR22, URZ ;  /* 0x000000ff00167c82 */ /* 0x000fe20008000000 */
[----:B------:R-:W-:Y:S01]  /*4c70*/  R2UR UR12, R0 ;  /* 0x00000000000c72ca */ /* 0x000fe200000e0000 */
[----:B------:R-:W-:Y:S01]  /*4c80*/  UMOV UR21, URZ ;  /* 0x000000ff00157c82 */ /* 0x000fe20008000000 */
[----:B------:R-:W-:Y:S01]  /*4c90*/  R2UR UR13, R8 ;  /* 0x00000000080d72ca */ /* 0x000fe200000e0000 */
[----:B------:R-:W-:Y:S01]  /*4ca0*/  IMAD.MOV.U32 R8, RZ, RZ, RZ ;  /* 0x000000ffff087224 */ /* 0x000fe200078e00ff */
[----:B------:R-:W-:-:S02]  /*4cb0*/  UISETP.NE.AND UP2, UPT, UR5, URZ, UPT ;  /* 0x000000ff0500728c */ /* 0x000fc4000bf45270 */
[----:B---3--:R-:W-:Y:S01]  /*4cc0*/  ULEA UR8, UR8, UR6, 0x18 ;  /* 0x0000000608087291 */ /* 0x008fe2000f8ec0ff */
[----:B------:R-:W1:Y:S03]  /*4cd0*/  LDCU UR6, c[0x0][0x38c] ;  /* 0x00007180ff0677ac */ /* 0x000e660008000800 */
[----:B------:R-:W-:Y:S02]  /*4ce0*/  UIADD3 UR14, UPT, UPT, UR8, 0x4600, URZ ;  /* 0x00004600080e7890 */ /* 0x000fe4000fffe0ff */
[----:B------:R-:W-:-:S03]  /*4cf0*/  UIADD3 UR15, UPT, UPT, UR8, 0x2d600, URZ ;  /* 0x0002d600080f7890 */ /* 0x000fc6000fffe0ff */
[----:B--2---:R-:W2:Y:S01]  /*4d00*/  LDS R2, [UR8+0x360] ;  /* 0x00036008ff027984 */ /* 0x004ea20008000800 */
[----:B------:R-:W-:Y:S02]  /*4d10*/  USHF.R.U32.HI UR14, URZ, 0x4, UR14 ;  /* 0x00000004ff0e7899 */ /* 0x000fe4000801160e */
[----:B------:R-:W-:Y:S02]  /*4d20*/  USHF.R.U32.HI UR15, URZ, 0x4, UR15 ;  /* 0x00000004ff0f7899 */ /* 0x000fe4000801160f */
[----:B------:R-:W-:Y:S02]  /*4d30*/  ULOP3.LUT UR14, UR14, 0x3fff, URZ, 0xc0, !UPT ;  /* 0x00003fff0e0e7892 */ /* 0x000fe4000f8ec0ff */
[----:B------:R-:W-:Y:S02]  /*4d40*/  ULOP3.LUT UR15, UR15, 0x3fff, URZ, 0xc0, !UPT ;  /* 0x00003fff0f0f7892 */ /* 0x000fe4000f8ec0ff */
[----:B------:R-:W-:Y:S02]  /*4d50*/  ULOP3.LUT UR14, UR14, 0x10000, URZ, 0xfc, !UPT ;  /* 0x000100000e0e7892 */ /* 0x000fe4000f8efcff */
[----:B-1----:R-:W-:-:S02]  /*4d60*/  UIADD3 UR6, UPT, UPT, UR6, 0x1f, URZ ;  /* 0x0000001f06067890 */ /* 0x002fc4000fffe0ff */
[----:B------:R-:W-:Y:S02]  /*4d70*/  ULOP3.LUT UR15, UR15, 0x10000, URZ, 0xfc, !UPT ;  /* 0x000100000f0f7892 */ /* 0x000fe4000f8efcff */
[----:B------:R-:W-:Y:S01]  /*4d80*/  USHF.R.S32.HI UR7, URZ, 0x1f, UR6 ;  /* 0x0000001fff077899 */ /* 0x000fe20008011406 */
[----:B------:R-:W-:Y:S01]  /*4d90*/  UMOV UR20, URZ ;  /* 0x000000ff00147c82 */ /* 0x000fe20008000000 */
[----:B------:R-:W-:Y:S02]  /*4da0*/  UMOV UR26, 0x0 ;  /* 0x00000000001a7882 */ /* 0x000fe40000000000 */
[----:B------:R-:W-:Y:S01]  /*4db0*/  ULEA.HI UR7, UR7, UR6, URZ, 0x5 ;  /* 0x0000000607077291 */ /* 0x000fe2000f8f28ff */
[----:B------:R-:W-:-:S03]  /*4dc0*/  UMOV UR27, 0x101004a0 ;  /* 0x101004a0001b7882 */ /* 0x000fc60000000000 */
[----:B------:R-:W-:-:S04]  /*4dd0*/  USHF.R.S32.HI UR7, URZ, 0x5, UR7 ;  /* 0x00000005ff077899 */ /* 0x000fc80008011407 */
[----:B------:R-:W-:-:S04]  /*4de0*/  UISETP.LT.AND UP0, UPT, UR7, 0x1, UPT ;  /* 0x000000010700788c */ /* 0x000fc8000bf01270 */
[----:B------:R-:W-:Y:S01]  /*4df0*/  USEL UR23, UR7, 0x1, !UP0 ;  /* 0x0000000107177887 */ /* 0x000fe2000c000000 */
[----:B--2---:R-:W-:Y:S02]  /*4e00*/  R2UR UR24, R2 ;  /* 0x00000000021872ca */ /* 0x004fe400000e0000 */
[----:B------:R-:W-:-:S13]  /*4e10*/  CS2R R2, SRZ ;  /* 0x0000000000027805 */ /* 0x000fda000001ff00 */
.L_x_112:
[C---:B------:R-:W-:Y:S02]  /*4e20*/  LEA R0, R8.reuse, UR8, 0x3 ;  /* 0x0000000808007c11 */ /* 0x040fe4000f8e18ff */
[----:B------:R-:W-:Y:S02]  /*4e30*/  SHF.L.U32 R5, R3, 0x1f, RZ ;  /* 0x0000001f03057819 */ /* 0x000fe400000006ff */
[----:B------:R-:W-:Y:S02]  /*4e40*/  LEA R4, R8, UR8, 0x4 ;  /* 0x0000000808047c11 */ /* 0x000fe4000f8e20ff */
[----:B------:R-:W1:Y:S02]  /*4e50*/  SYNCS.PHASECHK.TRANS64.TRYWAIT P0, [R0+URZ+0x2b0], R5 ;  /* 0x0002b005000075a7 */ /* 0x000e6400080011ff */
[----:B-1-34-:R-:W-:Y:S05]  /*4e60*/  @!P0 BRA `(.L_x_105) ;  /* 0x0000004c00c08947 */ /* 0x01afea0003800000 */
.L_x_243:
[----:B-1----:R-:W1:Y:S01]  /*4e70*/  LDS.128 R4, [R4+0x340] ;  /* 0x0003400004047984 */ /* 0x002e620000000c00 */
[----:B------:R-:W-:Y:S02]  /*4e80*/  VIADD R0, R0, 0x2c0 ;  /* 0x000002c000007836 */ /* 0x000fe40000000000 */
[----:B------:R-:W-:Y:S01]  /*4e90*/  VIADD R8, R8, 0x1 ;  /* 0x0000000108087836 */ /* 0x000fe20000000000 */
[----:B------:R-:W-:Y:S01]  /*4ea0*/  @!PT LDS RZ, [RZ] ;  /* 0x00000000fffff984 */ /* 0x000fe20000000800 */
[----:B------:R-:W-:Y:S01]  /*4eb0*/  @!PT LDS RZ, [RZ] ;  /* 0x00000000fffff984 */ /* 0x000fe20000000800 */
[----:B------:R-:W-:Y:S01]  /*4ec0*/  @!PT LDS RZ, [RZ] ;  /* 0x00000000fffff984 */ /* 0x000fe20000000800 */
[----:B------:R-:W-:Y:S01]  /*4ed0*/  @!PT LDS RZ, [RZ] ;  /* 0x00000000fffff984 */ /* 0x000fe20000000800 */
[----:B------:R2:W-:Y:S06]  /*4ee0*/  MEMBAR.ALL.CTA ;  /* 0x0000000000007992 */ /* 0x0005ec0000008000 */
[----:B--2---:R-:W2:Y:S01]  /*4ef0*/  FENCE.VIEW.ASYNC.S ;  /* 0x00000000000073c6 */ /* 0x004ea20000000000 */
[----:B------:R-:W-:-:S04]  /*4f00*/  PRMT R0, RZ, 0x654, R0 ;  /* 0x00000654ff007816 */ /* 0x000fc80000000000 */
[----:B--2---:R2:W-:Y:S01]  /*4f10*/  SYNCS.ARRIVE.TRANS64.RED.A1T0 RZ, [R0+URZ], RZ ;  /* 0x000000ff00ff79a7 */ /* 0x0045e200081004ff */
[----:B-1----:R-:W-:Y:S01]  /*4f20*/  LOP3.LUT P1, RZ, R6, 0x1, RZ, 0xc0, !PT ;  /* 0x0000000106ff7812 */ /* 0x002fe2000782c0ff */
[----:B--2---:R-:W-:-:S12]  /*4f30*/  BRA.U UP2, `(.L_x_106) ;  /* 0x0000000102cc7547 */ /* 0x004fd8000b800000 */
[----:B------:R-:W1:Y:S01]  /*4f40*/  LDCU UR6, c[0x0][0x38c] ;  /* 0x00007180ff0677ac */ /* 0x000e620008000800 */
[----:B------:R-:W-:Y:S02]  /*4f50*/  PLOP3.LUT P2, PT, PT, PT, PT, 0x80, 0x8 ;  /* 0x000000000008781c */ /* 0x000fe40003f4f070 */
[----:B------:R-:W-:Y:S01]  /*4f60*/  SHF.L.U32 R5, R9, 0x1f, RZ ;  /* 0x0000001f09057819 */ /* 0x000fe200000006ff */
[----:B------:R-:W-:Y:S02]  /*4f70*/  ULEA UR11, UR22, UR8, 0x3 ;  /* 0x00000008160b7291 */ /* 0x000fe4000f8e18ff */
[----:B-1----:R-:W-:-:S06]  /*4f80*/  UISETP.GE.AND UP0, UPT, UR6, 0x1, UPT ;  /* 0x000000010600788c */ /* 0x002fcc000bf06270 */
[----:B------:R-:W-:-:S05]  /*4f90*/  PLOP3.LUT P0, PT, PT, PT, UP0, 0x80, 0x8 ;  /* 0x000000000008781c */ /* 0x000fca0003f0f008 */
[----:B------:R-:W-:-:S08]  /*4fa0*/  @UP0 ULEA UR6, UR21, UR8, 0x3 ;  /* 0x0000000815060291 */ /* 0x000fd0000f8e18ff */
[----:B------:R-:W-:-:S04]  /*4fb0*/  @P0 SHF.L.U32 R0, R2, 0x1f, RZ ;  /* 0x0000001f02000819 */ /* 0x000fc800000006ff */
[----:B------:R1:W2:Y:S01]  /*4fc0*/  @P0 SYNCS.PHASECHK.TRANS64.TRYWAIT P2, [UR6], R0 ;  /* 0x00000000ff0005a7 */ /* 0x0002a20008041106 */
[----:B------:R-:W3:Y:S02]  /*4fd0*/  SYNCS.PHASECHK.TRANS64.TRYWAIT P0, [UR11+0x2f0], R5 ;  /* 0x0002f005ff0075a7 */ /* 0x000ee4000800110b */
[----:B-123--:R-:W-:Y:S05]  /*4fe0*/  @!P0 BRA `(.L_x_107) ;  /* 0x0000004c00748947 */ /* 0x00efea0003800000 */
.L_x_245:
[----:B------:R-:W-:Y:S01]  /*4ff0*/  UMOV UR19, UR20 ;  /* 0x0000001400137c82 */ /* 0x000fe20008000000 */
[----:B------:R-:W-:Y:S05]  /*5000*/  BRA.U !UP0, `(.L_x_108) ;  /* 0x0000000108887547 */ /* 0x000fea000b800000 */
[----:B------:R-:W-:Y:S02]  /*5010*/  UIADD3 UR19, UPT, UPT, UR23, UR20, URZ ;  /* 0x0000001417137290 */ /* 0x000fe4000fffe0ff */
[----:B------:R-:W-:Y:S02]  /*5020*/  ULEA UR10, UR22, UR24, 0x6 ;  /* 0x00000018160a7291 */ /* 0x000fe4000f8e30ff */
[----:B------:R-:W-:Y:S01]  /*5030*/  UPLOP3.LUT UP3, UPT, UPT, UPT, UPT, 0x40, 0x4 ;  /* 0x000000000004789c */ /* 0x000fe20003f6e870 */
[----:B------:R-:W-:Y:S01]  /*5040*/  UMOV UR18, UR7 ;  /* 0x0000000700127c82 */ /* 0x000fe20008000000 */
[----:B------:R-:W-:-:S09]  /*5050*/  UMOV UR17, UR21 ;  /* 0x0000001500117c82 */ /* 0x000fd20008000000 */
.L_x_111:
[----:B--2---:R-:W-:Y:S01]  /*5060*/  ULEA UR9, UR17, UR8, 0x3 ;  /* 0x0000000811097291 */ /* 0x004fe2000f8e18ff */
[----:B---3--:R-:W-:Y:S11]  /*5070*/  @P2 BRA `(.L_x_109) ;  /* 0x00000000000c2947 */ /* 0x008ff60003800000 */
[----:B-1----:R-:W-:Y:S04]  /*5080*/  SHF.L.U32 R5, R2, 0x1f, RZ ;  /* 0x0000001f02057819 */ /* 0x002fe800000006ff */
[----:B------:R-:W1:Y:S02]  /*5090*/  SYNCS.PHASECHK.TRANS64.TRYWAIT P0, [UR9], R5 ;  /* 0x00000005ff0075a7 */ /* 0x000e640008001109 */
[----:B-1----:R-:W-:Y:S05]  /*50a0*/  @!P0 BRA `(.L_x_110) ;  /* 0x0000004c005c8947 */ /* 0x002fea0003800000 */
.L_x_109:
[----:B------:R-:W-:Y:S01]  /*50b0*/  UISETP.NE.AND UP0, UPT, UR18, 0x1, UPT ;  /* 0x000000011200788c */ /* 0x000fe2000bf05270 */
[----:B------:R-:W-:Y:S01]  /*50c0*/  PLOP3.LUT P2, PT, PT, PT, PT, 0x80, 0x8 ;  /* 0x000000000008781c */ /* 0x000fe20003f4f070 */
[----:B------:R-:W-:Y:S02]  /*50d0*/  UIADD3 UR21, UPT, UPT, UR17, 0x1, URZ ;  /* 0x0000000111157890 */ /* 0x000fe4000fffe0ff */
[----:B------:R-:W-:Y:S02]  /*50e0*/  ULEA UR28, UR17, UR15, 0x6 ;  /* 0x0000000f111c7291 */ /* 0x000fe4000f8e30ff */
[----:B------:R-:W-:Y:S01]  /*50f0*/  UISETP.NE.AND UP1, UPT, UR21, 0x29, UPT ;  /* 0x000000291500788c */ /* 0x000fe2000bf25270 */
[----:B------:R-:W-:Y:S01]  /*5100*/  PLOP3.LUT P0, PT, PT, PT, UP0, 0x80, 0x8 ;  /* 0x000000000008781c */ /* 0x000fe20003f0f008 */
[----:B------:R-:W-:Y:S02]  /*5110*/  ULEA UR30, UR17, UR14, 0x8 ;  /* 0x0000000e111e7291 */ /* 0x000fe4000f8e40ff */
[----:B------:R-:W-:Y:S02]  /*5120*/  USEL UR16, URZ, 0x1, UP1 ;  /* 0x00000001ff107887 */ /* 0x000fe40008800000 */
[----:B------:R-:W-:Y:S02]  /*5130*/  USEL UR21, UR21, URZ, UP1 ;  /* 0x000000ff15157287 */ /* 0x000fe40008800000 */
[----:B------:R-:W-:Y:S02]  /*5140*/  UIADD3 UR9, UPT, UPT, UR9, 0x148, URZ ;  /* 0x0000014809097890 */ /* 0x000fe4000fffe0ff */
[----:B------:R-:W-:Y:S01]  /*5150*/  @UP0 ULEA UR6, UR21, UR8, 0x3 ;  /* 0x0000000815060291 */ /* 0x000fe2000f8e18ff */
[----:B------:R-:W-:Y:S01]  /*5160*/  LOP3.LUT R2, R2, UR16, RZ, 0x3c, !PT ;  /* 0x0000001002027c12 */ /* 0x000fe2000f8e3cff */
[----:B------:R-:W-:Y:S01]  /*5170*/  UMOV UR29, 0xc0004010 ;  /* 0xc0004010001d7882 */ /* 0x000fe20000000000 */
[----:B------:R-:W-:Y:S01]  /*5180*/  UMOV UR31, 0xc0004010 ;  /* 0xc0004010001f7882 */ /* 0x000fe20000000000 */
[----:B------:R-:W-:Y:S01]  /*5190*/  UIADD3 UR20, UPT, UPT, UR20, 0x1, URZ ;  /* 0x0000000114147890 */ /* 0x000fe2000fffe0ff */
[----:B-1----:R-:W-:Y:S01]  /*51a0*/  @P0 SHF.L.U32 R0, R2, 0x1f, RZ ;  /* 0x0000001f02000819 */ /* 0x002fe200000006ff */
[----:B------:R-:W-:Y:S02]  /*51b0*/  UIADD3 UR18, UPT, UPT, UR18, -0x1, URZ ;  /* 0xffffffff12127890 */ /* 0x000fe4000fffe0ff */
[----:B------:R-:W-:Y:S01]  /*51c0*/  UISETP.NE.AND UP0, UPT, UR20, UR19, UPT ;  /* 0x000000131400728c */ /* 0x000fe2000bf05270 */
[----:B------:R2:W3:Y:S01]  /*51d0*/  @P0 SYNCS.PHASECHK.TRANS64.TRYWAIT P2, [UR6], R0 ;  /* 0x00000000ff0005a7 */ /* 0x0004e20008041106 */
[----:B------:R2:W-:Y:S01]  /*51e0*/  UTCIMMA.2CTA gdesc[UR30], gdesc[UR28], tmem[UR10], tmem[UR26], idesc[UR27], UP3 ;  /* 0x00ff1a1c1e0075ea */ /* 0x0005e20009a0010a */
[----:B------:R-:W-:Y:S01]  /*51f0*/  UPLOP3.LUT UP3, UPT, UPT, UPT, UPT, 0x80, 0x8 ;  /* 0x000000000008789c */ /* 0x000fe20003f6f070 */
[----:B------:R2:W-:Y:S01]  /*5200*/  UTCBAR.2CTA.MULTICAST [UR9], URZ, UR13 ;  /* 0x000000ff090073e9 */ /* 0x0005e2000820080d */
[----:B------:R-:W-:Y:S04]  /*5210*/  UMOV UR17, UR21 ;  /* 0x0000001500117c82 */ /* 0x000fe80008000000 */
[----:B------:R-:W-:Y:S05]  /*5220*/  BRA.U UP0, `(.L_x_111) ;  /* 0xfffffffd008c7547 */ /* 0x000fea000b83ffff */
.L_x_108:
[----:B------:R-:W-:Y:S01]  /*5230*/  UIADD3 UR11, UPT, UPT, UR11, 0x2d0, URZ ;  /* 0x000002d00b0b7890 */ /* 0x000fe2000fffe0ff */
[----:B------:R-:W-:-:S08]  /*5240*/  UMOV UR20, UR19 ;  /* 0x0000001300147c82 */ /* 0x000fd00008000000 */
[----:B------:R4:W-:Y:S01]  /*5250*/  UTCBAR.2CTA.MULTICAST [UR11], URZ, UR12 ;  /* 0x000000ff0b0073e9 */ /* 0x0009e2000820080c */
[----:B------:R-:W-:Y:S02]  /*5260*/  NOP ;  /* 0x0000000000007918 */ /* 0x000fe40000000000 */
.L_x_106:
[----:B------:R-:W-:Y:S01]  /*5270*/  UIADD3 UR22, UPT, UPT, UR22, 0x1, URZ ;  /* 0x0000000116167890 */ /* 0x000fe2000fffe0ff */
[----:B------:R-:W-:-:S03]  /*5280*/  ISETP.NE.AND P0, PT, R8, 0x2, PT ;  /* 0x000000020800780c */ /* 0x000fc60003f05270 */
[----:B------:R-:W-:Y:S01]  /*5290*/  UISETP.NE.AND UP0, UPT, UR22, 0x4, UPT ;  /* 0x000000041600788c */ /* 0x000fe2000bf05270 */
[----:B-12---:R-:W-:Y:S02]  /*52a0*/  SEL R0, RZ, 0x1, P0 ;  /* 0x00000001ff007807 */ /* 0x006fe40000000000 */
[----:B------:R-:W-:Y:S01]  /*52b0*/  SEL R8, R8, RZ, P0 ;  /* 0x000000ff08087207 */ /* 0x000fe20000000000 */
[----:B------:R-:W-:Y:S01]  /*52c0*/  USEL UR6, URZ, 0x1, UP0 ;  /* 0x00000001ff067887 */ /* 0x000fe20008000000 */
[----:B------:R-:W-:Y:S01]  /*52d0*/  LOP3.LUT R3, R3, R0, RZ, 0x3c, !PT ;  /* 0x0000000003037212 */ /* 0x000fe200078e3cff */
[----:B------:R-:W-:-:S04]  /*52e0*/  USEL UR22, UR22, URZ, UP0 ;  /* 0x000000ff16167287 */ /* 0x000fc80008000000 */
[----:B------:R-:W-:Y:S01]  /*52f0*/  LOP3.LUT R9, R9, UR6, RZ, 0x3c, !PT ;  /* 0x0000000609097c12 */ /* 0x000fe2000f8e3cff */
[----:B------:R-:W-:Y:S07]  /*5300*/  @P1 BRA `(.L_x_112) ;  /* 0xfffffff800c41947 */ /* 0x000fee000383ffff */
[----:B------:R-:W1:Y:S01]  /*5310*/  S2UR UR6, SR_CgaCtaId ;  /* 0x00000000000679c3 */ /* 0x000e620000008800 */
[----:B------:R-:W-:Y:S01]  /*5320*/  ELECT P0, URZ, PT ;  /* 0x0000000000ff782f */ /* 0x000fe20003800000 */
[----:B------:R-:W-:Y:S01]  /*5330*/  HFMA2 R0, -RZ, RZ, 0, 5.9604644775390625e-08 ;  /* 0x00000001ff007431 */ /* 0x000fe200000001ff */
[----:B------:R-:W-:-:S05]  /*5340*/  UMOV UR7, 0x40 ;  /* 0x0000004000077882 */ /* 0x000fca0000000000 */
[----:B------:R-:W-:Y:S01]  /*5350*/  UVIRTCOUNT.DEALLOC.SMPOOL 0x80 ;  /* 0x000000800000784c */ /* 0x000fe20000000000 */
[----:B------:R-:W-:Y:S02]  /*5360*/  UISETP.NE.AND UP0, UPT, UR5, URZ, UPT ;  /* 0x000000ff0500728c */ /* 0x000fe4000bf05270 */
[----:B-1----:R-:W-:-:S09]  /*5370*/  ULEA UR6, UR6, UR7, 0x18 ;  /* 0x0000000706067291 */ /* 0x002fd2000f8ec0ff */
[----:B------:R1:W-:Y:S01]  /*5380*/  @P0 STS.U8 [UR6+0x1c], R0 ;  /* 0x00001c00ff000988 */ /* 0x0003e20008000006 */
[----:B------:R-:W-:Y:S05]  /*5390*/  BRA.U UP0, `(.L_x_113) ;  /* 0x0000000100a07547 */ /* 0x000fea000b800000 */
[----:B------:R-:W-:Y:S01]  /*53a0*/  UIADD3 UR5, UPT, UPT, UR8, 0x2f0, URZ ;  /* 0x000002f008057890 */ /* 0x000fe2000fffe0ff */
[----:B------:R-:W-:-:S03]  /*53b0*/  SHF.L.U32 R3, R9, 0x1f, RZ ;  /* 0x0000001f09037819 */ /* 0x000fc600000006ff */
[----:B------:R-:W-:-:S09]  /*53c0*/  ULEA UR7, UR22, UR5, 0x3 ;  /* 0x0000000516077291 */ /* 0x000fd2000f8e18ff */
[----:B------:R-:W2:Y:S02]  /*53d0*/  SYNCS.PHASECHK.TRANS64.TRYWAIT P0, [UR7], R3 ;  /* 0x00000003ff0075a7 */ /* 0x000ea40008001107 */
[----:B--2---:R-:W-:Y:S05]  /*53e0*/  @!P0 BRA `(.L_x_114) ;  /* 0x0000004800a48947 */ /* 0x004fea0003800000 */
.L_x_248:
        /* <DEDUP_REMOVED lines=9> */
.L_x_250:
        /* <DEDUP_REMOVED lines=9> */
.L_x_252:
[----:B------:R-:W-:-:S04]  /*5510*/  UIADD3 UR9, UPT, UPT, UR9, 0x1, URZ ;  /* 0x0000000109097890 */ /* 0x000fc8000fffe0ff */
[----:B------:R-:W-:-:S04]  /*5520*/  UISETP.NE.AND UP1, UPT, UR9, 0x4, UPT ;  /* 0x000000040900788c */ /* 0x000fc8000bf25270 */
[----:B------:R-:W-:Y:S02]  /*5530*/  USEL UR7, URZ, 0x1, UP1 ;  /* 0x00000001ff077887 */ /* 0x000fe40008800000 */
[----:B------:R-:W-:-:S04]  /*5540*/  USEL UR9, UR9, URZ, UP1 ;  /* 0x000000ff09097287 */ /* 0x000fc80008800000 */
[----:B------:R-:W-:Y:S01]  /*5550*/  ULEA UR9, UR9, UR5, 0x3 ;  /* 0x0000000509097291 */ /* 0x000fe2000f8e18ff */
[----:B-1----:R-:W-:-:S04]  /*5560*/  LOP3.LUT R3, R2, UR7, RZ, 0x3c, !PT ;  /* 0x0000000702037c12 */ /* 0x002fc8000f8e3cff */
[----:B------:R-:W-:Y:S01]  /*5570*/  SHF.L.U32 R3, R3, 0x1f, RZ ;  /* 0x0000001f03037819 */ /* 0x000fe200000006ff */
[----:B------:R-:W-:-:S04]  /*5580*/  IMAD.U32 R0, RZ, RZ, UR9 ;  /* 0x00000009ff007e24 */ /* 0x000fc8000f8e00ff */
[----:B------:R1:W2:Y:S03]  /*5590*/  SYNCS.PHASECHK.TRANS64.TRYWAIT P0, [R0+URZ], R3 ;  /* 0x00000003000075a7 */ /* 0x0002a600080011ff */
[----:B--2---:R-:W-:Y:S05]  /*55a0*/  @!P0 NANOSLEEP.SYNCS 0x989680 ;  /* 0x009896800000895d */ /* 0x004fea0003900000 */
[----:B------:R-:W2:Y:S02]  /*55b0*/  @!P0 SYNCS.PHASECHK.TRANS64 P0, [R0+URZ], R3 ;  /* 0x00000003000085a7 */ /* 0x000ea400080010ff */
[----:B--2---:R-:W-:Y:S05]  /*55c0*/  @P0 BRA `(.L_x_117) ;  /* 0x0000000000200947 */ /* 0x004fea0003800000 */
.L_x_118:
[----:B--2---:R2:W1:Y:S02]  /*55d0*/  SYNCS.PHASECHK.TRANS64.TRYWAIT P0, [R0+URZ], R3 ;  /* 0x00000003000075a7 */ /* 0x00446400080011ff */
[----:B-1----:R-:W-:Y:S05]  /*55e0*/  @!P0 NANOSLEEP.SYNCS 0x989680 ;  /* 0x009896800000895d */ /* 0x002fea0003900000 */
[----:B------:R-:W1:Y:S02]  /*55f0*/  @!P0 SYNCS.PHASECHK.TRANS64 P0, [R0+URZ], R3 ;  /* 0x00000003000085a7 */ /* 0x000e6400080010ff */
[----:B-1----:R-:W-:Y:S05]  /*5600*/  @!P0 BRA `(.L_x_118) ;  /* 0xfffffffc00f08947 */ /* 0x002fea000383ffff */
[----:B------:R-:W-:Y:S05]  /*5610*/  BRA `(.L_x_117) ;  /* 0x00000000000c7947 */ /* 0x000fea0003800000 */
.L_x_113:
[----:B------:R-:W-:-:S04]  /*5620*/  UIADD3 UR5, UPT, UPT, UR8, 0x330, URZ ;  /* 0x0000033008057890 */ /* 0x000fc8000fffe0ff */
[----:B------:R-:W-:-:S09]  /*5630*/  UPRMT UR5, UR4, 0x654, UR5 ;  /* 0x0000065404057896 */ /* 0x000fd20008000005 */
[----:B------:R-:W-:Y:S03]  /*5640*/  SYNCS.ARRIVE.TRANS64.RED.A1T0 RZ, [UR5], RZ ;  /* 0x000000ffffff79a7 */ /* 0x000fe60008100405 */
.L_x_117:
[----:B-12---:R-:W-:Y:S01]  /*5650*/  SHF.L.U32 R3, RZ, 0x1f, RZ ;  /* 0x0000001fff037819 */ /* 0x006fe200000006ff */
[----:B------:R-:W-:Y:S01]  /*5660*/  UIADD3 UR5, UPT, UPT, UR8, 0x330, URZ ;  /* 0x0000033008057890 */ /* 0x000fe2000fffe0ff */
[----:B------:R-:W-:Y:S02]  /*5670*/  PLOP3.LUT P0, PT, PT, PT, UP0, 0x80, 0x8 ;  /* 0x000000000008781c */ /* 0x000fe40003f0f008 */
[----:B------:R-:W1:Y:S02]  /*5680*/  SYNCS.PHASECHK.TRANS64.TRYWAIT P1, [UR8+0x330], R3 ;  /* 0x00033003ff0075a7 */ /* 0x000e640008021108 */
[----:B-1----:R-:W-:Y:S09]  /*5690*/  @!P1 BRA `(.L_x_119) ;  /* 0x0000004800409947 */ /* 0x002ff20003800000 */
.L_x_254:
[----:B------:R-:W-:Y:S01]  /*56a0*/  @!UP0 UPRMT UR5, UR4, 0x654, UR5 ;  /* 0x0000065404058896 */ /* 0x000fe20008000005 */
[----:B------:R-:W-:Y:S02]  /*56b0*/  UMOV UR8, 0xffff ;  /* 0x0000ffff00087882 */ /* 0x000fe40000000000 */
[----:B------:R-:W-:-:S06]  /*56c0*/  UMOV UR4, 0x1 ;  /* 0x0000000100047882 */ /* 0x000fcc0000000000 */
[----:B------:R-:W-:Y:S01]  /*56d0*/  @!P0 SYNCS.ARRIVE.TRANS64.RED.A1T0 RZ, [UR5], RZ ;  /* 0x000000ffffff89a7 */ /* 0x000fe20008100405 */
[----:B------:R-:W-:Y:S01]  /*56e0*/  NOP ;  /* 0x0000000000007918 */ /* 0x000fe20000000000 */
[----:B-1----:R-:W1:Y:S01]  /*56f0*/  LDS R0, [UR6+0x14] ;  /* 0x00001406ff007984 */ /* 0x002e620008000800 */
[----:B------:R-:W-:-:S04]  /*5700*/  ULOP3.LUT UR5, UR24, 0xffff, URZ, 0xc0, !UPT ;  /* 0x0000ffff18057892 */ /* 0x000fc8000f8ec0ff */
[----:B------:R-:W-:-:S04]  /*5710*/  USHF.R.U32.HI UR5, URZ, 0x5, UR5 ;  /* 0x00000005ff057899 */ /* 0x000fc80008011605 */
[----:B------:R-:W-:Y:S02]  /*5720*/  USHF.L.U32 UR8, UR8, UR5, URZ ;  /* 0x0000000508087299 */ /* 0x000fe400080006ff */
[----:B------:R-:W-:-:S04]  /*5730*/  USHF.L.U32 UR4, UR4, UR5, URZ ;  /* 0x0000000504047299 */ /* 0x000fc800080006ff */
[----:B-1----:R-:W-:-:S04]  /*5740*/  LOP3.LUT R0, R0, UR8, RZ, 0xc0, !PT ;  /* 0x0000000800007c12 */ /* 0x002fc8000f8ec0ff */
[----:B------:R-:W-:-:S13]  /*5750*/  ISETP.NE.AND P0, PT, R0, UR8, PT ;  /* 0x0000000800007c0c */ /* 0x000fda000bf05270 */
[----:B------:R-:W-:Y:S05]  /*5760*/  @P0 BRA `(.L_x_120) ;  /* 0x0000000000580947 */ /* 0x000fea0003800000 */
[----:B------:R-:W1:Y:S02]  /*5770*/  LDS R0, [UR6+0x18] ;  /* 0x00001806ff007984 */ /* 0x000e640008000800 */
[----:B-1----:R-:W-:-:S04]  /*5780*/  LOP3.LUT R0, R0, UR4, RZ, 0xc0, !PT ;  /* 0x0000000400007c12 */ /* 0x002fc8000f8ec0ff */
[----:B------:R-:W-:-:S13]  /*5790*/  ISETP.NE.AND P0, PT, R0, UR4, PT ;  /* 0x0000000400007c0c */ /* 0x000fda000bf05270 */
[----:B------:R-:W-:Y:S05]  /*57a0*/  @P0 BRA `(.L_x_121) ;  /* 0x00000000003c0947 */ /* 0x000fea0003800000 */
[----:B------:R-:W1:Y:S01]  /*57b0*/  S2R R2, SR_LANEID ;  /* 0x0000000000027919 */ /* 0x000e620000000000 */
[----:B------:R-:W-:Y:S01]  /*57c0*/  ULOP3.LUT UR8, URZ, UR8, URZ, 0x33, !UPT ;  /* 0x00000008ff087292 */ /* 0x000fe2000f8e33ff */
[----:B------:R-:W-:Y:S01]  /*57d0*/  LOP3.LUT R4, RZ, UR4, RZ, 0x33, !PT ;  /* 0x00000004ff047c12 */ /* 0x000fe2000f8e33ff */
[----:B------:R-:W-:Y:S02]  /*57e0*/  VOTEU.ANY UR7, UPT, PT ;  /* 0x0000000000077886 */ /* 0x000fe400038e0100 */
[----:B------:R-:W-:Y:S01]  /*57f0*/  UFLO.U32 UR7, UR7 ;  /* 0x00000007000772bd */ /* 0x000fe200080e0000 */
[----:B------:R-:W2:Y:S01]  /*5800*/  REDUX UR4, R4 ;  /* 0x00000000040473c4 */ /* 0x000ea20000000000 */
[----:B------:R-:W-:-:S06]  /*5810*/  IMAD.U32 R0, RZ, RZ, UR8 ;  /* 0x00000008ff007e24 */ /* 0x000fcc000f8e00ff */
[----:B------:R1:W-:Y:S01]  /*5820*/  UTCATOMSWS.AND URZ, UR8 ;  /* 0x0000000800ff79e3 */ /* 0x0003e20008000000 */
[----:B------:R-:W3:Y:S01]  /*5830*/  REDUX UR5, R0 ;  /* 0x00000000000573c4 */ /* 0x000ee20000000000 */
[----:B-1----:R-:W-:Y:S01]  /*5840*/  ISETP.EQ.U32.AND P0, PT, R2, UR7, PT ;  /* 0x0000000702007c0c */ /* 0x002fe2000bf02070 */
[----:B--2---:R-:W-:Y:S01]  /*5850*/  IMAD.U32 R2, RZ, RZ, UR4 ;  /* 0x00000004ff027e24 */ /* 0x004fe2000f8e00ff */
[----:B---3--:R-:W-:-:S11]  /*5860*/  MOV R3, UR5 ;  /* 0x0000000500037c02 */ /* 0x008fd60008000f00 */
[----:B------:R1:W-:Y:S04]  /*5870*/  @P0 ATOMS.AND RZ, [UR6+0x14], R3 ;  /* 0x00001403ffff098c */ /* 0x0003e8000a800006 */
[----:B------:R1:W-:Y:S01]  /*5880*/  @P0 ATOMS.AND RZ, [UR6+0x18], R2 ;  /* 0x00001802ffff098c */ /* 0x0003e2000a800006 */
[----:B------:R-:W-:Y:S05]  /*5890*/  BRA `(.L_x_122) ;  /* 0x0000000000147947 */ /* 0x000fea0003800000 */
.L_x_121:
[----:B------:R-:W-:Y:S02]  /*58a0*/  MOV R2, 0x58c0 ;  /* 0x000058c000027802 */ /* 0x000fe40000000f00 */
[----:B---345:R-:W-:Y:S05]  /*58b0*/  CALL.REL.NOINC `($__internal_0_$__cuda_sm10x_tcgen05_guardrail_trap_col_being_dealloced_not_returned_by_alloc) ;  /* 0x0000004800547944 */ /* 0x038fea0003c00000 */
[----:B------:R-:W-:Y:S05]  /*58c0*/  BRA `(.L_x_122) ;  /* 0x0000000000087947 */ /* 0x000fea0003800000 */
.L_x_120:
[----:B------:R-:W-:Y:S02]  /*58d0*/  MOV R2, 0x58f0 ;  /* 0x000058f000027802 */ /* 0x000fe40000000f00 */
[----:B---345:R-:W-:Y:S05]  /*58e0*/  CALL.REL.NOINC `($__internal_2_$__cuda_sm10x_tcgen05_guardrail_trap_unallocated_columns_being_dealloced) ;  /* 0x0000004800607944 */ /* 0x038fea0003c00000 */
.L_x_122:
[----:B------:R-:W-:Y:S01]  /*58f0*/  NOP ;  /* 0x0000000000007918 */ /* 0x000fe20000000000 */
[----:B----4-:R-:W-:Y:S05]  /*5900*/  EXIT ;  /* 0x000000000000794d */ /* 0x010fea0003800000 */
.L_x_93:
[----:B------:R-:W-:-:S09]  /*5910*/  UISETP.NE.OR UP5, UPT, UR10, 0x3, !UP5 ;  /* 0x000000030a00788c */ /* 0x000fd2000efa5670 */
[----:B------:R-:W-:Y:S05]  /*5920*/  BRA.U UP5, `(.L_x_123) ;  /* 0x0000000905c87547 */ /* 0x000fea000b800000 */
[----:B------:R-:W1:Y:S01]  /*5930*/  LDC R0, c[0x0][0xb30] ;  /* 0x0002cc00ff007b82 */ /* 0x000e620000000800 */
[----:B------:R-:W2:Y:S01]  /*5940*/  LDCU.64 UR8, c[0x0][0x888] ;  /* 0x00011100ff0877ac */ /* 0x000ea20008000a00 */
[----:B------:R-:W-:Y:S01]  /*5950*/  IMAD.MOV.U32 R30, RZ, RZ, 0x1 ;  /* 0x00000001ff1e7424 */ /* 0x000fe200078e00ff */
[----:B------:R-:W-:Y:S01]  /*5960*/  CS2R R28, SRZ ;  /* 0x00000000001c7805 */ /* 0x000fe2000001ff00 */
[----:B------:R-:W-:Y:S01]  /*5970*/  IMAD.MOV.U32 R25, RZ, RZ, 0x2000 ;  /* 0x00002000ff197424 */ /* 0x000fe200078e00ff */
[----:B------:R-:W3:Y:S03]  /*5980*/  LDCU.64 UR4, c[0x0][0x890] ;  /* 0x00011200ff0477ac */ /* 0x000ee60008000a00 */
[----:B------:R-:W4:Y:S01]  /*5990*/  LDC R19, c[0x0][0x370] ;  /* 0x0000dc00ff137b82 */ /* 0x000f220000000800 */
[----:B------:R-:W-:Y:S01]  /*59a0*/  UMOV UR6, 0x400 ;  /* 0x0000040000067882 */ /* 0x000fe20000000000 */
[----:B------:R-:W-:-:S02]  /*59b0*/  UPLOP3.LUT UP1, UPT, UPT, UPT, UPT, 0x40, 0x4 ;  /* 0x000000000004789c */ /* 0x000fc40003f2e870 */
[----:B------:R-:W-:-:S04]  /*59c0*/  ULEA UR6, UR37, UR6, 0x18 ;  /* 0x0000000625067291 */ /* 0x000fc8000f8ec0ff */
[----:B------:R-:W4:Y:S01]  /*59d0*/  LDC R2, c[0x0][0xb0c] ;  /* 0x0002c300ff027b82 */ /* 0x000f220000000800 */
[----:B--2---:R-:W-:Y:S02]  /*59e0*/  UISETP.NE.U32.AND UP2, UPT, UR8, URZ, UPT ;  /* 0x000000ff0800728c */ /* 0x004fe4000bf45070 */
[----:B------:R-:W-:Y:S02]  /*59f0*/  UIADD3 UR8, UPT, UPT, UR6, 0x290, URZ ;  /* 0x0000029006087890 */ /* 0x000fe4000fffe0ff */
[----:B---3--:R-:W-:-:S03]  /*5a00*/  UISETP.NE.U32.AND UP3, UPT, UR4, URZ, UPT ;  /* 0x000000ff0400728c */ /* 0x008fc6000bf65070 */
[----:B------:R-:W2:Y:S01]  /*5a10*/  LDC R18, c[0x0][0xb20] ;  /* 0x0002c800ff127b82 */ /* 0x000ea20000000800 */
[----:B-1----:R-:W-:Y:S01]  /*5a20*/  ISETP.NE.AND P1, PT, R0, 0x1, PT ;  /* 0x000000010000780c */ /* 0x002fe20003f25270 */
[----:B------:R-:W-:Y:S02]  /*5a30*/  UISETP.NE.AND.EX UP2, UPT, UR9, URZ, UPT, UP2 ;  /* 0x000000ff0900728c */ /* 0x000fe4000bf45320 */
[----:B------:R-:W-:Y:S02]  /*5a40*/  UPRMT UR37, UR37, 0x654, UR8 ;  /* 0x0000065425257896 */ /* 0x000fe40008000008 */
[----:B------:R-:W-:Y:S02]  /*5a50*/  UISETP.NE.AND.EX UP3, UPT, UR5, URZ, UPT, UP3 ;  /* 0x000000ff0500728c */ /* 0x000fe4000bf65330 */
[----:B------:R-:W1:Y:S08]  /*5a60*/  LDC.64 R32, c[0x0][0x348] ;  /* 0x0000d200ff207b82 */ /* 0x000e700000000a00 */
[----:B------:R-:W3:Y:S08]  /*5a70*/  LDC.64 R16, c[0x0][0xb10] ;  /* 0x0002c400ff107b82 */ /* 0x000ef00000000a00 */
[----:B------:R-:W1:Y:S08]  /*5a80*/  LDC.64 R6, c[0x0][0xb18] ;  /* 0x0002c600ff067b82 */ /* 0x000e700000000a00 */
[----:B------:R-:W1:Y:S08]  /*5a90*/  LDC.64 R4, c[0x0][0xb28] ;  /* 0x0002ca00ff047b82 */ /* 0x000e700000000a00 */
[----:B--2-4-:R-:W1:Y:S02]  /*5aa0*/  LDC R24, c[0x0][0x374] ;  /* 0x0000dd00ff187b82 */ /* 0x014e640000000800 */
.L_x_131:
[C---:B------:R-:W-:Y:S02]  /*5ab0*/  LEA R0, R29.reuse, UR6, 0x3 ;  /* 0x000000061d007c11 */ /* 0x040fe4000f8e18ff */
[----:B------:R-:W-:Y:S02]  /*5ac0*/  SHF.L.U32 R3, R28, 0x1f, RZ ;  /* 0x0000001f1c037819 */ /* 0x000fe400000006ff */
[----:B------:R-:W-:Y:S02]  /*5ad0*/  LEA R20, R29, UR6, 0x4 ;  /* 0x000000061d147c11 */ /* 0x000fe4000f8e20ff */
[----:B--2---:R-:W2:Y:S02]  /*5ae0*/  SYNCS.PHASECHK.TRANS64.TRYWAIT P0, [R0+URZ+0x2b0], R3 ;  /* 0x0002b003000075a7 */ /* 0x004ea400080011ff */
[----:B--2---:R-:W-:Y:S05]  /*5af0*/  @!P0 BRA `(.L_x_124) ;  /* 0x0000004400408947 */ /* 0x004fea0003800000 */
.L_x_255:
[----:B------:R-:W-:Y:S01]  /*5b00*/  ISETP.GE.AND P0, PT, R72, 0x1, PT ;  /* 0x000000014800780c */ /* 0x000fe20003f06270 */
[----:B------:R-:W4:Y:S01]  /*5b10*/  LDS.128 R20, [R20+0x340] ;  /* 0x0003400014147984 */ /* 0x000f220000000c00 */
[----:B------:R-:W-:Y:S01]  /*5b20*/  ISETP.NE.U32.AND P4, PT, RZ, UR4, PT ;  /* 0x00000004ff007c0c */ /* 0x000fe2000bf85070 */
[----:B--2---:R-:W-:Y:S01]  /*5b30*/  VIADD R0, R0, 0x2c0 ;  /* 0x000002c000007836 */ /* 0x004fe20000000000 */
[----:B------:R-:W-:Y:S02]  /*5b40*/  SHF.L.U32 R26, R30, 0x1f, RZ ;  /* 0x0000001f1e1a7819 */ /* 0x000fe400000006ff */
[----:B------:R-:W-:Y:S02]  /*5b50*/  ISETP.NE.AND.EX P4, PT, RZ, UR5, PT, P4 ;  /* 0x00000005ff007c0c */ /* 0x000fe4000bf85340 */
[----:B------:R-:W-:Y:S01]  /*5b60*/  PRMT R0, RZ, 0x654, R0 ;  /* 0x00000654ff007816 */ /* 0x000fe20000000000 */
[----:B------:R-:W-:Y:S01]  /*5b70*/  @!PT LDS RZ, [RZ] ;  /* 0x00000000fffff984 */ /* 0x000fe20000000800 */
[----:B------:R-:W-:Y:S01]  /*5b80*/  @!PT LDS RZ, [RZ] ;  /* 0x00000000fffff984 */ /* 0x000fe20000000800 */
[----:B------:R-:W-:Y:S01]  /*5b90*/  @!PT LDS RZ, [RZ] ;  /* 0x00000000fffff984 */ /* 0x000fe20000000800 */
[----:B------:R-:W-:Y:S01]  /*5ba0*/  @!PT LDS RZ, [RZ] ;  /* 0x00000000fffff984 */ /* 0x000fe20000000800 */
[----:B------:R2:W-:Y:S06]  /*5bb0*/  MEMBAR.ALL.CTA ;  /* 0x0000000000007992 */ /* 0x0005ec0000008000 */
[----:B--2---:R-:W2:Y:S02]  /*5bc0*/  FENCE.VIEW.ASYNC.S ;  /* 0x00000000000073c6 */ /* 0x004ea40000000000 */
[----:B--2---:R2:W-:Y:S01]  /*5bd0*/  SYNCS.ARRIVE.TRANS64.RED.A1T0 RZ, [R0+URZ], RZ ;  /* 0x000000ff00ff79a7 */ /* 0x0045e200081004ff */
[----:B----4-:R-:W-:Y:S11]  /*5be0*/  LOP3.LUT P3, RZ, R22, 0x1, RZ, 0xc0, !PT ;  /* 0x0000000116ff7812 */ /* 0x010ff6000786c0ff */
[----:B------:R-:W-:Y:S02]  /*5bf0*/  @!UPT UIADD3 URZ, UPT, UPT, URZ, URZ, URZ ;  /* 0x000000fffffff290 */ /* 0x000fe4000fffe0ff */
[----:B------:R-:W-:Y:S02]  /*5c00*/  @P3 MOV R13, R20 ;  /* 0x00000014000d3202 */ /* 0x000fe40000000f00 */
[----:B------:R-:W-:Y:S01]  /*5c10*/  @P3 LOP3.LUT R8, R21, 0xffff, RZ, 0xc0, !PT ;  /* 0x0000ffff15083812 */ /* 0x000fe200078ec0ff */
[----:B--2---:R-:W-:Y:S06]  /*5c20*/  @!P0 BRA `(.L_x_125) ;  /* 0x0000000000a48947 */ /* 0x004fec0003800000 */
[----:B-1----:R-:W-:Y:S01]  /*5c30*/  IMAD.HI.U32 R31, R24, R7, RZ ;  /* 0x00000007181f7227 */ /* 0x002fe200078e00ff */
[----:B------:R-:W-:Y:S02]  /*5c40*/  ISETP.NE.AND P0, PT, R6, 0x1, PT ;  /* 0x000000010600780c */ /* 0x000fe40003f05270 */
[----:B------:R-:W-:Y:S01]  /*5c50*/  ISETP.NE.AND P2, PT, R72, 0x1, PT ;  /* 0x000000014800780c */ /* 0x000fe20003f45270 */
[----:B---3--:R-:W-:Y:S01]  /*5c60*/  IMAD.HI.U32 R34, R19, R16, RZ ;  /* 0x0000001013227227 */ /* 0x008fe200078e00ff */
[----:B------:R-:W-:Y:S02]  /*5c70*/  SHF.R.U32.HI R31, RZ, R18, R31 ;  /* 0x00000012ff1f7219 */ /* 0x000fe4000001161f */
[----:B------:R-:W-:Y:S01]  /*5c80*/  ISETP.NE.AND P5, PT, R2, 0x1, PT ;  /* 0x000000010200780c */ /* 0x000fe20003fa5270 */
[----:B------:R-:W-:Y:S01]  /*5c90*/  IMAD.HI.U32 R36, R13, R16, RZ ;  /* 0x000000100d247227 */ /* 0x000fe200078e00ff */
[----:B------:R-:W-:Y:S02]  /*5ca0*/  SHF.R.U32.HI R34, RZ, R17, R34 ;  /* 0x00000011ff227219 */ /* 0x000fe40000011622 */
[----:B------:R-:W-:Y:S01]  /*5cb0*/  SEL R3, R24, R31, !P0 ;  /* 0x0000001f18037207 */ /* 0x000fe20004000000 */
[C---:B------:R-:W-:Y:S01]  /*5cc0*/  IMAD.HI.U32 R31, R8.reuse, R7, RZ ;  /* 0x00000007081f7227 */ /* 0x040fe200078e00ff */
[----:B------:R-:W-:Y:S02]  /*5cd0*/  SEL R11, R19, R34, !P5 ;  /* 0x00000022130b7207 */ /* 0x000fe40006800000 */
[----:B------:R-:W-:Y:S01]  /*5ce0*/  SHF.R.U32.HI R36, RZ, R17, R36 ;  /* 0x00000011ff247219 */ /* 0x000fe20000011624 */
[----:B------:R-:W-:Y:S01]  /*5cf0*/  IMAD.HI.U32 R38, R3, R4, RZ ;  /* 0x0000000403267227 */ /* 0x000fe200078e00ff */
[----:B------:R-:W-:Y:S03]  /*5d00*/  SHF.R.U32.HI R31, RZ, R18, R31 ;  /* 0x00000012ff1f7219 */ /* 0x000fe6000001161f */
[----:B------:R-:W-:Y:S01]  /*5d10*/  IMAD.HI.U32 R34, R11, R4, RZ ;  /* 0x000000040b227227 */ /* 0x000fe200078e00ff */
[----:B------:R-:W-:Y:S02]  /*5d20*/  @P2 SHF.R.U32.HI R3, RZ, R5, R38 ;  /* 0x00000005ff032219 */ /* 0x000fe40000011626 */
[----:B------:R-:W-:Y:S02]  /*5d30*/  SEL R9, R8, R31, !P0 ;  /* 0x0000001f08097207 */ /* 0x000fe40004000000 */
[----:B------:R-:W-:Y:S01]  /*5d40*/  @P2 SHF.R.U32.HI R11, RZ, R5, R34 ;  /* 0x00000005ff0b2219 */ /* 0x000fe20000011622 */
[C---:B------:R-:W-:Y:S01]  /*5d50*/  IMAD R10, R72.reuse, R3, RZ ;  /* 0x00000003480a7224 */ /* 0x040fe200078e02ff */
[----:B------:R-:W-:Y:S01]  /*5d60*/  SEL R3, R13, R36, !P5 ;  /* 0x000000240d037207 */ /* 0x000fe20006800000 */
[C---:B------:R-:W-:Y:S03]  /*5d70*/  IMAD.HI.U32 R14, R9.reuse, R4, RZ ;  /* 0x00000004090e7227 */ /* 0x040fe600078e00ff */
[----:B------:R-:W-:Y:S01]  /*5d80*/  ISETP.GE.AND P0, PT, R9, R10, PT ;  /* 0x0000000a0900720c */ /* 0x000fe20003f06270 */
[C---:B------:R-:W-:Y:S01]  /*5d90*/  IMAD R12, R72.reuse, R11, RZ ;  /* 0x0000000b480c7224 */ /* 0x040fe200078e02ff */
[-C--:B------:R-:W-:Y:S04]  /*5da0*/  SHF.R.U32.HI R14, RZ, R5.reuse, R14 ;  /* 0x00000005ff0e7219 */ /* 0x080fe8000001160e */
[----:B------:R-:W-:Y:S02]  /*5db0*/  ISETP.GE.OR P0, PT, R3, R12, P0 ;  /* 0x0000000c0300720c */ /* 0x000fe40000706670 */
[----:B------:R-:W-:Y:S05]  /*5dc0*/  SEL R15, R9, R14, !P2 ;  /* 0x0000000e090f7207 */ /* 0x000fea0005000000 */
[----:B------:R-:W-:Y:S04]  /*5dd0*/  IMAD.MOV R14, RZ, RZ, -R15 ;  /* 0x000000ffff0e7224 */ /* 0x000fe800078e0a0f */
[----:B------:R-:W-:Y:S02]  /*5de0*/  IMAD R14, R72, R14, R9 ;  /* 0x0000000e480e7224 */ /* 0x000fe400078e0209 */
[C---:B------:R-:W-:Y:S05]  /*5df0*/  @!P0 IMAD.HI.U32 R10, R3.reuse, R4, RZ ;  /* 0x00000004030a8227 */ /* 0x040fea00078e00ff */
[----:B------:R-:W-:Y:S04]  /*5e00*/  @!P0 SHF.R.U32.HI R10, RZ, R5, R10 ;  /* 0x00000005ff0a8219 */ /* 0x000fe8000001160a */
[----:B------:R-:W-:Y:S01]  /*5e10*/  @!P0 SEL R0, R3, R10, !P2 ;  /* 0x0000000a03008207 */ /* 0x000fe20005000000 */
[----:B------:R-:W-:Y:S03]  /*5e20*/  IMAD.MOV R10, RZ, RZ, -R3 ;  /* 0x000000ffff0a7224 */ /* 0x000fe600078e0a03 */
[----:B------:R-:W-:Y:S01]  /*5e30*/  @!P0 IADD3 R15, PT, PT, R15, -R0, RZ ;  /* 0x800000000f0f8210 */ /* 0x000fe20007ffe0ff */
[----:B------:R-:W-:Y:S01]  /*5e40*/  @!P0 IMAD R0, R11, R14, R0 ;  /* 0x0000000e0b008224 */ /* 0x000fe200078e0200 */
[----:B------:R-:W-:Y:S01]  /*5e50*/  IADD3 R11, PT, PT, -R9, RZ, RZ ;  /* 0x000000ff090b7210 */ /* 0x000fe20007ffe1ff */
[----:B------:R-:W-:Y:S02]  /*5e60*/  IMAD R13, R2, R10, R13 ;  /* 0x0000000a020d7224 */ /* 0x000fe400078e020d */
[----:B------:R-:W-:Y:S02]  /*5e70*/  @!P0 IMAD R9, R15, R72, R3 ;  /* 0x000000480f098224 */ /* 0x000fe400078e0203 */
[----:B------:R-:W-:Y:S02]  /*5e80*/  @!P0 IMAD.MOV.U32 R3, RZ, RZ, R0 ;  /* 0x000000ffff038224 */ /* 0x000fe400078e0000 */
[----:B------:R-:W-:Y:S02]  /*5e90*/  IMAD R8, R6, R11, R8 ;  /* 0x0000000b06087224 */ /* 0x000fe400078e0208 */
[----:B------:R-:W-:Y:S02]  /*5ea0*/  IMAD R13, R3, R2, R13 ;  /* 0x00000002030d7224 */ /* 0x000fe400078e020d */
[----:B------:R-:W-:Y:S02]  /*5eb0*/  IMAD R8, R9, R6, R8 ;  /* 0x0000000609087224 */ /* 0x000fe400078e0208 */
.L_x_125:
[----:B------:R-:W-:Y:S05]  /*5ec0*/  BRA.U UP1, `(.L_x_126) ;  /* 0x0000000101107547 */ /* 0x000fea000b800000 */
[----:B------:R-:W-:Y:S04]  /*5ed0*/  MOV R0, UR7 ;  /* 0x0000000700007c02 */ /* 0x000fe80008000f00 */
[----:B------:R-:W-:Y:S04]  /*5ee0*/  SHF.L.U32 R3, R0, 0x1f, RZ ;  /* 0x0000001f00037819 */ /* 0x000fe800000006ff */
[----:B------:R-:W2:Y:S02]  /*5ef0*/  SYNCS.PHASECHK.TRANS64.TRYWAIT P0, [UR6+0x2a8], R3 ;  /* 0x0002a803ff0075a7 */ /* 0x000ea40008001106 */
[----:B--2---:R-:W-:Y:S05]  /*5f00*/  @!P0 BRA `(.L_x_127) ;  /* 0x0000004000508947 */ /* 0x004fea0003800000 */
.L_x_126:
[----:B------:R-:W-:Y:S05]  /*5f10*/  BRA.U !UP3, `(.L_x_128) ;  /* 0x000000010b347547 */ /* 0x000fea000b800000 */
[----:B------:R-:W-:Y:S01]  /*5f20*/  UPLOP3.LUT UP0, UPT, UPT, UPT, UP2, 0x80, 0x8 ;  /* 0x000000000008789c */ /* 0x000fe20003f0f020 */
[----:B--2---:R-:W-:Y:S02]  /*5f30*/  HFMA2 R0, -RZ, RZ, 0, 5.9604644775390625e-08 ;  /* 0x00000001ff007431 */ /* 0x004fe400000001ff */
[----:B------:R-:W-:Y:S03]  /*5f40*/  IMAD.MOV.U32 R167, RZ, RZ, 0x1 ;  /* 0x00000001ffa77424 */ /* 0x000fe600078e00ff */
[----:B------:R-:W-:Y:S05]  /*5f50*/  PLOP3.LUT P0, PT, PT, PT, UP0, 0x80, 0x8 ;  /* 0x000000000008781c */ /* 0x000fea0003f0f008 */
[----:B------:R-:W2:Y:S01]  /*5f60*/  @UP0 LDCU.64 UR10, c[0x0][0x888] ;  /* 0x00011100ff0a07ac */ /* 0x000ea20008000a00 */
[----:B------:R-:W-:Y:S07]  /*5f70*/  @UP0 UIMAD UR8, UR36, UR4, URZ ;  /* 0x00000004240802a4 */ /* 0x000fee000f8e02ff */
[----:B------:R-:W-:Y:S01]  /*5f80*/  @!P0 PRMT R167, R0, 0x7610, R167 ;  /* 0x0000761000a78816 */ /* 0x000fe200000000a7 */
[----:B--2---:R-:W-:Y:S03]  /*5f90*/  @UP0 UIMAD.WIDE UR10, UR8, 0x4, UR10 ;  /* 0x00000004080a08a5 */ /* 0x004fe6000f8e020a */
[----:B------:R-:W2:Y:S03]  /*5fa0*/  @!UP0 LDCU UR8, c[0x0][0x880] ;  /* 0x00011000ff0887ac */ /* 0x000ea60008000800 */
[----:B------:R-:W-:Y:S01]  /*5fb0*/  IMAD.U32 R10, RZ, RZ, UR10 ;  /* 0x0000000aff0a7e24 */ /* 0x000fe2000f8e00ff */
[----:B------:R-:W-:Y:S05]  /*5fc0*/  MOV R11, UR11 ;  /* 0x0000000b000b7c02 */ /* 0x000fea0008000f00 */
[----:B-----5:R4:W5:Y:S02]  /*5fd0*/  @P0 LDG.E R80, desc[UR40][R10.64] ;  /* 0x000000280a500981 */ /* 0x020964000c1e1900 */
[----:B--2-4-:R-:W-:Y:S07]  /*5fe0*/  @!P0 IMAD.U32 R80, RZ, RZ, UR8 ;  /* 0x00000008ff508e24 */ /* 0x014fee000f8e00ff */
.L_x_128:
[----:B-----5:R-:W-:Y:S01]  /*5ff0*/  @!P4 ISETP.EQ.AND P5, PT, R80, RZ, PT ;  /* 0x000000ff5000c20c */ /* 0x020fe20003fa2270 */
[----:B------:R-:W-:Y:S01]  /*6000*/  @!UPT UIADD3 URZ, UPT, UPT, URZ, URZ, URZ ;  /* 0x000000fffffff290 */ /* 0x000fe2000fffe0ff */
[----:B------:R-:W-:Y:S11]  /*6010*/  @!P4 BRA `(.L_x_129) ;  /* 0x000000000014c947 */ /* 0x000ff60003800000 */
[----:B------:R-:W-:Y:S02]  /*6020*/  LOP3.LUT P0, RZ, R167, 0xff, RZ, 0xc0, !PT ;  /* 0x000000ffa7ff7812 */ /* 0x000fe4000780c0ff */
[----:B------:R-:W-:Y:S04]  /*6030*/  PLOP3.LUT P5, PT, PT, PT, UP0, 0x80, 0x8 ;  /* 0x000000000008781c */ /* 0x000fe80003faf008 */
[----:B------:R-:W-:Y:S07]  /*6040*/  PLOP3.LUT P5, PT, P5, PT, PT, 0x8, 0x80 ;  /* 0x000000000080781c */ /* 0x000fee0002fae170 */
[----:B------:R-:W-:Y:S11]  /*6050*/  @P0 ISETP.EQ.AND P5, PT, R80, RZ, PT ;  /* 0x000000ff5000020c */ /* 0x000ff60003fa2270 */
[----:B------:R-:W-:Y:S02]  /*6060*/  @!UPT UIADD3 URZ, UPT, UPT, URZ, URZ, URZ ;  /* 0x000000fffffff290 */ /* 0x000fe4000fffe0ff */
.L_x_129:
[----:B------:R-:W4:Y:S01]  /*6070*/  SYNCS.PHASECHK.TRANS64.TRYWAIT P4, [UR6+0x298], R26 ;  /* 0x0002981aff0075a7 */ /* 0x000f220008081106 */
[----:B------:R-:W-:Y:S01]  /*6080*/  @P3 SHF.R.U32.HI R27, RZ, 0x10, R21 ;  /* 0x00000010ff1b3819 */ /* 0x000fe20000011615 */
[----:B------:R-:W-:Y:S01]  /*6090*/  VIADD R29, R29, 0x1 ;  /* 0x000000011d1d7836 */ /* 0x000fe20000000000 */
[----:B------:R-:W5:Y:S08]  /*60a0*/  LDC.64 R14, c[0x0][0xb10] ;  /* 0x0002c400ff0e7b82 */ /* 0x000f700000000a00 */
[----:B------:R-:W1:Y:S08]  /*60b0*/  LDC.64 R10, c[0x0][0xb18] ;  /* 0x0002c600ff0a7b82 */ /* 0x000e700000000a00 */
[----:B--2---:R-:W2:Y:S08]  /*60c0*/  @!P1 LDC R0, c[0x0][0xb20] ;  /* 0x0002c800ff009b82 */ /* 0x004eb00000000800 */
[----:B------:R-:W3:Y:S01]  /*60d0*/  @!P1 LDC R3, c[0x0][0xb0c] ;  /* 0x0002c300ff039b82 */ /* 0x000ee20000000800 */
[----:B-----5:R-:W-:Y:S05]  /*60e0*/  @!P1 IMAD.HI.U32 R14, R13, R14, RZ ;  /* 0x0000000e0d0e9227 */ /* 0x020fea00078e00ff */
[----:B------:R-:W-:Y:S01]  /*60f0*/  @!P1 SHF.R.U32.HI R14, RZ, R15, R14 ;  /* 0x0000000fff0e9219 */ /* 0x000fe2000001160e */
[----:B-1----:R-:W-:Y:S01]  /*6100*/  @!P1 IMAD.HI.U32 R11, R8, R11, RZ ;  /* 0x0000000b080b9227 */ /* 0x002fe200078e00ff */
[----:B------:R-:W-:Y:S04]  /*6110*/  @!P1 ISETP.NE.AND P0, PT, R10, 0x1, PT ;  /* 0x000000010a00980c */ /* 0x000fe80003f05270 */
[----:B--2---:R-:W-:Y:S02]  /*6120*/  @!P1 SHF.R.U32.HI R9, RZ, R0, R11 ;  /* 0x00000000ff099219 */ /* 0x004fe4000001160b */
[----:B---3--:R-:W-:Y:S02]  /*6130*/  @!P1 ISETP.NE.AND P2, PT, R3, 0x1, PT ;  /* 0x000000010300980c */ /* 0x008fe40003f45270 */
[----:B------:R-:W-:Y:S02]  /*6140*/  @!P1 SEL R9, R8, R9, !P0 ;  /* 0x0000000908099207 */ /* 0x000fe40004000000 */
[----:B------:R-:W-:Y:S02]  /*6150*/  ELECT P0, URZ, PT ;  /* 0x0000000000ff782f */ /* 0x000fe40003800000 */
[----:B------:R-:W-:Y:S05]  /*6160*/  @!P1 SEL R14, R13, R14, !P2 ;  /* 0x0000000e0d0e9207 */ /* 0x000fea0005000000 */
[----:B------:R-:W-:Y:S02]  /*6170*/  @!P1 IMAD.IADD R0, R9, 0x1, -R14 ;  /* 0x0000000109009824 */ /* 0x000fe400078e0a0e */
[----:B------:R-:W-:Y:S02]  /*6180*/  @!P1 IMAD.IADD R9, R14, 0x1, -R9 ;  /* 0x000000010e099824 */ /* 0x000fe400078e0a09 */
[----:B------:R-:W-:Y:S02]  /*6190*/  @!P1 IMAD R13, R0, R3, R13 ;  /* 0x00000003000d9224 */ /* 0x000fe400078e020d */
[----:B------:R-:W-:Y:S01]  /*61a0*/  @!P1 IMAD R8, R9, R10, R8 ;  /* 0x0000000a09089224 */ /* 0x000fe200078e0208 */
[----:B----4-:R-:W-:Y:S06]  /*61b0*/  @!P4 BRA `(.L_x_130) ;  /* 0x0000003c00bcc947 */ /* 0x010fec0003800000 */
.L_x_258:
[----:B------:R-:W-:Y:S01]  /*61c0*/  PLOP3.LUT P5, PT, P5, P0, PT, 0xf2, 0x2f ;  /* 0x00000000002f781c */ /* 0x000fe20002fa1e72 */
[----:B------:R-:W-:Y:S01]  /*61d0*/  UMOV UR14, 0x0 ;  /* 0x00000000000e7882 */ /* 0x000fe20000000000 */
[----:B------:R-:W-:Y:S01]  /*61e0*/  LOP3.LUT R30, R30, 0x1, RZ, 0x3c, !PT ;  /* 0x000000011e1e7812 */ /* 0x000fe200078e3cff */
[----:B------:R-:W-:Y:S01]  /*61f0*/  UMOV UR15, 0x10000000 ;  /* 0x10000000000f7882 */ /* 0x000fe20000000000 */
[----:B------:R-:W-:Y:S01]  /*6200*/  UMOV UR12, UR36 ;  /* 0x00000024000c7c82 */ /* 0x000fe20008000000 */
[----:B------:R-:W-:Y:S08]  /*6210*/  @P3 R2UR UR36, R27 ;  /* 0x000000001b2432ca */ /* 0x000ff000000e0000 */
[----:B-1----:R-:W-:Y:S01]  /*6220*/  @!P5 IADD3 R3, P0, PT, R32, 0x580, RZ ;  /* 0x000005802003d810 */ /* 0x002fe20007f1e0ff */
[----:B------:R-:W-:Y:S01]  /*6230*/  @!P5 IMAD.SHL.U32 R166, R166, 0x40, RZ ;  /* 0x00000040a6a6d824 */ /* 0x000fe200078e00ff */
[----:B------:R-:W-:Y:S01]  /*6240*/  VOTEU.ALL UP1, P5 ;  /* 0x0000000000ff7886 */ /* 0x000fe20002820000 */
[----:B------:R-:W-:Y:S01]  /*6250*/  @!P5 IMAD.SHL.U32 R165, R165, 0x80, RZ ;  /* 0x00000080a5a5d824 */ /* 0x000fe200078e00ff */
[----:B------:R-:W-:Y:S01]  /*6260*/  @!P5 R2UR UR9, R3 ;  /* 0x000000000309d2ca */ /* 0x000fe200000e0000 */
[----:B------:R-:W-:Y:S01]  /*6270*/  @!P5 IMAD.X R0, RZ, RZ, R33, P0 ;  /* 0x000000ffff00d224 */ /* 0x000fe200000e0621 */
[----:B------:R-:W-:Y:S01]  /*6280*/  @!P5 R2UR UR10, R166 ;  /* 0x00000000a60ad2ca */ /* 0x000fe200000e0000 */
[----:B------:R-:W-:Y:S01]  /*6290*/  IMAD.IADD R166, R8, 0x1, R145 ;  /* 0x0000000108a67824 */ /* 0x000fe200078e0291 */
[----:B------:R-:W-:Y:S01]  /*62a0*/  @!P5 R2UR UR11, R165 ;  /* 0x00000000a50bd2ca */ /* 0x000fe200000e0000 */
[----:B------:R-:W-:Y:S01]  /*62b0*/  IMAD.IADD R165, R13, 0x1, R164 ;  /* 0x000000010da57824 */ /* 0x000fe200078e02a4 */
[----:B------:R-:W-:Y:S02]  /*62c0*/  @!P5 R2UR UR8, R0 ;  /* 0x000000000008d2ca */ /* 0x000fe400000e0000 */
[C---:B------:R-:W-:Y:S04]  /*62d0*/  ISETP.NE.AND P0, PT, R29.reuse, 0x2, PT ;  /* 0x000000021d00780c */ /* 0x040fe80003f05270 */
[----:B------:R-:W-:Y:S01]  /*62e0*/  SEL R3, RZ, 0x1, P0 ;  /* 0x00000001ff037807 */ /* 0x000fe20000000000 */
[----:B------:R-:W-:Y:S01]  /*62f0*/  IMAD.U32 R10, RZ, RZ, UR9 ;  /* 0x00000009ff0a7e24 */ /* 0x000fe2000f8e00ff */
[----:B------:R-:W-:Y:S01]  /*6300*/  @!UP1 UIADD3 UR9, UPT, UPT, UR6, 0x290, URZ ;  /* 0x0000029006099890 */ /* 0x000fe2000fffe0ff */
[----:B------:R-:W-:Y:S02]  /*6310*/  SEL R29, R29, RZ, P0 ;  /* 0x000000ff1d1d7207 */ /* 0x000fe40000000000 */
[----:B------:R-:W-:Y:S02]  /*6320*/  LOP3.LUT R28, R28, R3, RZ, 0x3c, !PT ;  /* 0x000000031c1c7212 */ /* 0x000fe400078e3cff */
[----:B------:R-:W-:Y:S01]  /*6330*/  IMAD.U32 R11, RZ, RZ, UR8 ;  /* 0x00000008ff0b7e24 */ /* 0x000fe2000f8e00ff */
[----:B------:R-:W-:Y:S01]  /*6340*/  @!P5 R2UR UR16, R10 ;  /* 0x000000000a10d2ca */ /* 0x000fe200000e0000 */
[----:B------:R-:W-:Y:S01]  /*6350*/  @!UP1 UIADD3 UR8, UPT, UPT, UR6, 0x400, URZ ;  /* 0x0000040006089890 */ /* 0x000fe2000fffe0ff */
[----:B------:R-:W-:Y:S02]  /*6360*/  VOTEU.ALL UP1, P5 ;  /* 0x0000000000ff7886 */ /* 0x000fe40002820000 */
[----:B------:R-:W-:Y:S11]  /*6370*/  @!P5 R2UR UR17, R11 ;  /* 0x000000000b11d2ca */ /* 0x000ff600000e0000 */
[----:B------:R-:W-:Y:S02]  /*6380*/  @!UPT UIADD3 URZ, UPT, UPT, URZ, URZ, URZ ;  /* 0x000000fffffff290 */ /* 0x000fe4000fffe0ff */
[----:B------:R2:W-:Y:S01]  /*6390*/  @!UP1 UTMALDG.3D [UR8], [UR16], desc[UR14] ;  /* 0x00000e08100095b4 */ /* 0x0005e20008011000 */
[----:B------:R2:W-:Y:S01]  /*63a0*/  @!P5 SYNCS.ARRIVE.TRANS64.RED.A0TR RZ, [UR6+0x290], R25 ;  /* 0x00029019ffffd9a7 */ /* 0x0005e20008300406 */
[----:B------:R-:W-:Y:S01]  /*63b0*/  UPLOP3.LUT UP1, UPT, UPT, UPT, UPT, 0x80, 0x8 ;  /* 0x000000000008789c */ /* 0x000fe20003f2f070 */
[----:B------:R-:W-:Y:S01]  /*63c0*/  SYNCS.ARRIVE.TRANS64.RED.A1T0 RZ, [UR37], RZ ;  /* 0x000000ffffff79a7 */ /* 0x000fe20008100425 */
[----:B------:R-:W-:Y:S09]  /*63d0*/  @P3 BRA `(.L_x_131) ;  /* 0xfffffff400b43947 */ /* 0x000ff2000383ffff */
[----:B------:R-:W-:Y:S07]  /*63e0*/  MOV R0, UR6 ;  /* 0x0000000600007c02 */ /* 0x000fee0008000f00 */
.L_x_132:
[----:B-1----:R-:W-:-:S04]  /*63f0*/  SHF.L.U32 R3, R30, 0x1f, RZ ;  /* 0x0000001f1e037819 */ /* 0x002fc800000006ff */
[----:B------:R1:W3:Y:S03]  /*6400*/  SYNCS.PHASECHK.TRANS64.TRYWAIT P0, [R0+URZ+0x298], R3 ;  /* 0x00029803000075a7 */ /* 0x0002e600080011ff */
[----:B---3--:R-:W-:Y:S05]  /*6410*/  @!P0 NANOSLEEP.SYNCS 0x989680 ;  /* 0x009896800000895d */ /* 0x008fea0003900000 */
[----:B------:R-:W3:Y:S02]  /*6420*/  @!P0 SYNCS.PHASECHK.TRANS64 P0, [R0+URZ+0x298], R3 ;  /* 0x00029803000085a7 */ /* 0x000ee400080010ff */
[----:B--23--:R-:W-:Y:S05]  /*6430*/  @P0 EXIT ;  /* 0x000000000000094d */ /* 0x00cfea0003800000 */
[----:B------:R-:W-:Y:S05]  /*6440*/  BRA `(.L_x_132) ;  /* 0xfffffffc00e87947 */ /* 0x000fea000383ffff */
.L_x_123:
[----:B------:R-:W-:-:S06]  /*6450*/  UISETP.GE.AND UP1, UPT, UR10, 0x4, UPT ;  /* 0x000000040a00788c */ /* 0x000fcc000bf26270 */
[----:B------:R-:W-:-:S13]  /*6460*/  PLOP3.LUT P0, PT, PT, PT, UP1, 0x80, 0x8 ;  /* 0x000000000008781c */ /* 0x000fda0003f0f018 */
[----:B------:R-:W-:Y:S05]  /*6470*/  @!P0 EXIT ;  /* 0x000000000000894d */ /* 0x000fea0003800000 */
[----:B------:R-:W-:Y:S01]  /*6480*/  BAR.SYNC.DEFER_BLOCKING 0x6, 0xa0 ;  /* 0x0182800000007b1d */ /* 0x000fe20000010000 */
[C---:B------:R-:W-:Y:S01]  /*6490*/  IMAD.SHL.U32 R179, R175.reuse, 0x40, RZ ;  /* 0x00000040afb37824 */ /* 0x040fe200078e00ff */
[C---:B------:R-:W-:Y:S01]  /*64a0*/  R2P PR, R175.reuse, 0x6 ;  /* 0x00000006af007804 */ /* 0x040fe20000000000 */
[C---:B------:R-:W-:Y:S01]  /*64b0*/  IMAD.SHL.U32 R2, R175.reuse, 0x8, RZ ;  /* 0x00000008af027824 */ /* 0x040fe200078e00ff */
[----:B------:R-:W-:Y:S01]  /*64c0*/  SHF.L.U32 R79, R175, 0x10, RZ ;  /* 0x00000010af4f7819 */ /* 0x000fe200000006ff */
[----:B------:R-:W-:Y:S01]  /*64d0*/  IMAD.MOV.U32 R178, RZ, RZ, 0x10 ;  /* 0x00000010ffb27424 */ /* 0x000fe200078e00ff */
[----:B------:R-:W-:Y:S01]  /*64e0*/  UMOV UR43, 0x400 ;  /* 0x00000400002b7882 */ /* 0x000fe20000000000 */
[----:B------:R-:W-:Y:S01]  /*64f0*/  LOP3.LUT R3, R179, 0x180, RZ, 0xc0, !PT ;  /* 0x00000180b3037812 */ /* 0x000fe200078ec0ff */
[----:B------:R-:W-:Y:S01]  /*6500*/  ULEA UR43, UR37, UR43, 0x18 ;  /* 0x0000002b252b7291 */ /* 0x000fe2000f8ec0ff */
[----:B------:R-:W1:Y:S01]  /*6510*/  LDC R173, c[0x0][0x370] ;  /* 0x0000dc00ffad7b82 */ /* 0x000e620000000800 */
[----:B------:R-:W-:Y:S01]  /*6520*/  SEL R178, R178, 0xfffffff0, !P1 ;  /* 0xfffffff0b2b27807 */ /* 0x000fe20004800000 */
[----:B------:R-:W-:Y:S01]  /*6530*/  HFMA2 R188, -RZ, RZ, 0, 0 ;  /* 0x00000000ffbc7431 */ /* 0x000fe200000001ff */
[----:B------:R-:W-:Y:S01]  /*6540*/  LOP3.LUT R2, R3, 0x30, R2, 0xf8, !PT ;  /* 0x0000003003027812 */ /* 0x000fe200078ef802 */
[----:B------:R-:W-:Y:S01]  /*6550*/  UIADD3 UR4, UPT, UPT, UR43, 0x2400, URZ ;  /* 0x000024002b047890 */ /* 0x000fe2000fffe0ff */
[----:B------:R-:W-:Y:S01]  /*6560*/  LOP3.LUT R79, R79, 0x600000, RZ, 0xc0, !PT ;  /* 0x006000004f4f7812 */ /* 0x000fe200078ec0ff */
[----:B------:R-:W-:Y:S01]  /*6570*/  IMAD.MOV.U32 R76, RZ, RZ, RZ ;  /* 0x000000ffff4c7224 */ /* 0x000fe200078e00ff */
[----:B------:R-:W-:Y:S01]  /*6580*/  LOP3.LUT R179, R2, 0x1e40, R179, 0xf8, !PT ;  /* 0x00001e4002b37812 */ /* 0x000fe200078ef8b3 */
[----:B------:R-:W2:Y:S01]  /*6590*/  LDC R74, c[0x0][0xb0c] ;  /* 0x0002c300ff4a7b82 */ /* 0x000ea20000000800 */
[----:B------:R-:W-:Y:S01]  /*65a0*/  IMAD.MOV.U32 R2, RZ, RZ, 0x20 ;  /* 0x00000020ff027424 */ /* 0x000fe200078e00ff */
[----:B------:R-:W-:Y:S01]  /*65b0*/  CS2R R182, SRZ ;  /* 0x0000000000b67805 */ /* 0x000fe2000001ff00 */
[----:B------:R-:W-:Y:S01]  /*65c0*/  IMAD.MOV.U32 R184, RZ, RZ, RZ ;  /* 0x000000ffffb87224 */ /* 0x000fe200078e00ff */
[----:B------:R-:W3:Y:S01]  /*65d0*/  LDCU.64 UR46, c[0x0][0x348] ;  /* 0x00006900ff2e77ac */ /* 0x000ee20008000a00 */
[----:B------:R-:W-:Y:S01]  /*65e0*/  VIADD R3, R179, UR43 ;  /* 0x0000002bb3037c36 */ /* 0x000fe20008000000 */
[----:B------:R-:W-:Y:S01]  /*65f0*/  SEL R2, R2, 0xffffffe0, !P2 ;  /* 0xffffffe002027807 */ /* 0x000fe20005000000 */
[----:B------:R-:W4:Y:S01]  /*6600*/  LDS R0, [UR43+0x360] ;  /* 0x0003602bff007984 */ /* 0x000f220008000800 */
[----:B------:R-:W1:Y:S01]  /*6610*/  LDC R172, c[0x0][0xb20] ;  /* 0x0002c800ffac7b82 */ /* 0x000e620000000800 */
[----:B------:R-:W-:Y:S01]  /*6620*/  IMAD.U32 R185, RZ, RZ, UR4 ;  /* 0x00000004ffb97e24 */ /* 0x000fe2000f8e00ff */
[----:B------:R-:W-:Y:S01]  /*6630*/  SHF.R.U32.HI R5, RZ, 0x4, R2 ;  /* 0x00000004ff057819 */ /* 0x000fe20000011602 */
[--C-:B------:R-:W-:Y:S01]  /*6640*/  IMAD.IADD R177, R2, 0x1, R3.reuse ;  /* 0x0000000102b17824 */ /* 0x100fe200078e0203 */
[----:B------:R-:W1:Y:S02]  /*6650*/  LDCU.64 UR38, c[0x0][0x888] ;  /* 0x00011100ff2677ac */ /* 0x000e640008000a00 */
[C---:B------:R-:W-:Y:S01]  /*6660*/  LEA.HI R176, R178.reuse, R5, RZ, 0x1c ;  /* 0x00000005b2b07211 */ /* 0x040fe200078fe0ff */
[----:B------:R-:W-:Y:S01]  /*6670*/  IMAD.IADD R178, R178, 0x1, R3 ;  /* 0x00000001b2b27824 */ /* 0x000fe200078e0203 */
[----:B------:R-:W1:Y:S01]  /*6680*/  LDC R73, c[0x0][0xb30] ;  /* 0x0002cc00ff497b82 */ /* 0x000e620000000800 */
[----:B------:R-:W-:Y:S01]  /*6690*/  UIADD3 UR42, UPT, UPT, UR43, 0x400, URZ ;  /* 0x000004002b2a7890 */ /* 0x000fe2000fffe0ff */
[----:B------:R-:W-:-:S06]  /*66a0*/  LEA R176, R176, R3, 0x4 ;  /* 0x00000003b0b07211 */ /* 0x000fcc00078e20ff */
[----:B------:R-:W1:Y:S08]  /*66b0*/  LDC.64 R158, c[0x0][0xb10] ;  /* 0x0002c400ff9e7b82 */ /* 0x000e700000000a00 */
[----:B------:R-:W1:Y:S08]  /*66c0*/  LDC.64 R70, c[0x0][0xb18] ;  /* 0x0002c600ff467b82 */ /* 0x000e700000000a00 */
[----:B------:R-:W1:Y:S01]  /*66d0*/  LDC.64 R154, c[0x0][0x888] ;  /* 0x00022200ff9a7b82 */ /* 0x000e620000000a00 */
[----:B----4-:R-:W-:-:S07]  /*66e0*/  IMAD.IADD R79, R0, 0x1, R79 ;  /* 0x00000001004f7824 */ /* 0x010fce00078e024f */
[----:B------:R-:W4:Y:S08]  /*66f0*/  LDC.64 R68, c[0x0][0xb28] ;  /* 0x0002ca00ff447b82 */ /* 0x000f300000000a00 */
[----:B------:R-:W1:Y:S08]  /*6700*/  LDC.64 R156, c[0x0][0x890] ;  /* 0x00022400ff9c7b82 */ /* 0x000e700000000a00 */
[----:B------:R-:W1:Y:S08]  /*6710*/  LDC.64 R152, c[0x0][0x8b0] ;  /* 0x00022c00ff987b82 */ /* 0x000e700000000a00 */
[----:B------:R-:W1:Y:S08]  /*6720*/  LDC.64 R146, c[0x0][0x8a8] ;  /* 0x00022a00ff927b82 */ /* 0x000e700000000a00 */
[----:B--23--:R-:W1:Y:S02]  /*6730*/  LDC R174, c[0x0][0x374] ;  /* 0x0000dd00ffae7b82 */ /* 0x00ce640000000800 */
.L_x_150:
[C---:B------:R-:W-:Y:S02]  /*6740*/  LEA R0, R188.reuse, UR43, 0x3 ;  /* 0x0000002bbc007c11 */ /* 0x040fe4000f8e18ff */
[----:B------:R-:W-:Y:S02]  /*6750*/  SHF.L.U32 R3, R183, 0x1f, RZ ;  /* 0x0000001fb7037819 */ /* 0x000fe400000006ff */
[----:B------:R-:W-:Y:S02]  /*6760*/  LEA R16, R188, UR43, 0x4 ;  /* 0x0000002bbc107c11 */ /* 0x000fe4000f8e20ff */
[----:B--2---:R-:W2:Y:S02]  /*6770*/  SYNCS.PHASECHK.TRANS64.TRYWAIT P0, [R0+URZ+0x2b0], R3 ;  /* 0x0002b003000075a7 */ /* 0x004ea400080011ff */
[----:B--23--:R-:W-:Y:S05]  /*6780*/  @!P0 BRA `(.L_x_133) ;  /* 0x0000003800608947 */ /* 0x00cfea0003800000 */
.L_x_259:
[----:B------:R-:W3:Y:S01]  /*6790*/  LDC.64 R12, c[0x0][0xb10] ;  /* 0x0002c400ff0c7b82 */ /* 0x000ee20000000a00 */
[----:B------:R-:W4:Y:S01]  /*67a0*/  LDS.128 R16, [R16+0x340] ;  /* 0x0003400010107984 */ /* 0x000f220000000c00 */
[----:B-1----:R-:W-:Y:S01]  /*67b0*/  ISETP.NE.AND P1, PT, R73, 0x1, PT ;  /* 0x000000014900780c */ /* 0x002fe20003f25270 */
[----:B--2---:R-:W-:Y:S01]  /*67c0*/  VIADD R0, R0, 0x2c0 ;  /* 0x000002c000007836 */ /* 0x004fe20000000000 */
[----:B------:R-:W-:Y:S04]  /*67d0*/  ISETP.GE.AND P0, PT, R72, 0x1, PT ;  /* 0x000000014800780c */ /* 0x000fe80003f06270 */
[----:B------:R-:W1:Y:S01]  /*67e0*/  LDC.64 R10, c[0x0][0xb18] ;  /* 0x0002c600ff0a7b82 */ /* 0x000e620000000a00 */
[----:B------:R-:W-:Y:S01]  /*67f0*/  PRMT R0, RZ, 0x654, R0 ;  /* 0x00000654ff007816 */ /* 0x000fe20000000000 */
[----:B------:R-:W-:Y:S01]  /*6800*/  @!PT LDS RZ, [RZ] ;  /* 0x00000000fffff984 */ /* 0x000fe20000000800 */
[----:B------:R-:W-:Y:S01]  /*6810*/  @!PT LDS RZ, [RZ] ;  /* 0x00000000fffff984 */ /* 0x000fe20000000800 */
[----:B------:R-:W-:Y:S01]  /*6820*/  @!PT LDS RZ, [RZ] ;  /* 0x00000000fffff984 */ /* 0x000fe20000000800 */
[----:B------:R-:W-:Y:S01]  /*6830*/  @!PT LDS RZ, [RZ] ;  /* 0x00000000fffff984 */ /* 0x000fe20000000800 */
[----:B------:R2:W-:Y:S06]  /*6840*/  MEMBAR.ALL.CTA ;  /* 0x0000000000007992 */ /* 0x0005ec0000008000 */
[----:B--2---:R-:W2:Y:S01]  /*6850*/  FENCE.VIEW.ASYNC.S ;  /* 0x00000000000073c6 */ /* 0x004ea20000000000 */
[----:B------:R-:W1:Y:S08]  /*6860*/  @!P1 LDC R14, c[0x0][0xb20] ;  /* 0x0002c800ff0e9b82 */ /* 0x000e700000000800 */
[----:B------:R-:W1:Y:S01]  /*6870*/  @!P1 LDC R9, c[0x0][0xb0c] ;  /* 0x0002c300ff099b82 */ /* 0x000e620000000800 */
[----:B--2---:R2:W-:Y:S01]  /*6880*/  SYNCS.ARRIVE.TRANS64.RED.A1T0 RZ, [R0+URZ], RZ ;  /* 0x000000ff00ff79a7 */ /* 0x0045e200081004ff */
[----:B----4-:R-:W-:Y:S04]  /*6890*/  LOP3.LUT P4, RZ, R18, 0x1, RZ, 0xc0, !PT ;  /* 0x0000000112ff7812 */ /* 0x010fe8000788c0ff */
[----:B------:R-:W-:Y:S09]  /*68a0*/  P2R R186, PR, RZ, 0x10 ;  /* 0x00000010ffba7803 */ /* 0x000ff20000000000 */
[----:B------:R-:W-:Y:S02]  /*68b0*/  @P4 MOV R77, R16 ;  /* 0x00000010004d4202 */ /* 0x000fe40000000f00 */
[----:B------:R-:W-:Y:S01]  /*68c0*/  @P4 LOP3.LUT R75, R17, 0xffff, RZ, 0xc0, !PT ;  /* 0x0000ffff114b4812 */ /* 0x000fe200078ec0ff */
[----:B--23--:R-:W-:Y:S06]  /*68d0*/  @!P0 BRA `(.L_x_134) ;  /* 0x0000000000a48947 */ /* 0x00cfec0003800000 */
[----:B------:R-:W-:Y:S01]  /*68e0*/  IMAD.HI.U32 R21, R174, R71, RZ ;  /* 0x00000047ae157227 */ /* 0x000fe200078e00ff */
[----:B------:R-:W-:Y:S02]  /*68f0*/  ISETP.NE.AND P0, PT, R70, 0x1, PT ;  /* 0x000000014600780c */ /* 0x000fe40003f05270 */
[----:B------:R-:W-:Y:S01]  /*6900*/  ISETP.NE.AND P2, PT, R72, 0x1, PT ;  /* 0x000000014800780c */ /* 0x000fe20003f45270 */
[----:B------:R-:W-:Y:S01]  /*6910*/  IMAD.HI.U32 R20, R173, R158, RZ ;  /* 0x0000009ead147227 */ /* 0x000fe200078e00ff */
[----:B------:R-:W-:Y:S02]  /*6920*/  SHF.R.U32.HI R21, RZ, R172, R21 ;  /* 0x000000acff157219 */ /* 0x000fe40000011615 */
[----:B------:R-:W-:Y:S01]  /*6930*/  ISETP.NE.AND P3, PT, R74, 0x1, PT ;  /* 0x000000014a00780c */ /* 0x000fe20003f65270 */
[----:B------:R-:W-:Y:S01]  /*6940*/  IMAD.HI.U32 R24, R77, R158, RZ ;  /* 0x0000009e4d187227 */ /* 0x000fe200078e00ff */
[----:B------:R-:W-:Y:S02]  /*6950*/  SHF.R.U32.HI R20, RZ, R159, R20 ;  /* 0x0000009fff147219 */ /* 0x000fe40000011614 */
[----:B------:R-:W-:Y:S01]  /*6960*/  SEL R3, R174, R21, !P0 ;  /* 0x00000015ae037207 */ /* 0x000fe20004000000 */
[----:B------:R-:W-:Y:S01]  /*6970*/  IMAD.HI.U32 R21, R75, R71, RZ ;  /* 0x000000474b157227 */ /* 0x000fe200078e00ff */
[----:B------:R-:W-:Y:S02]  /*6980*/  SEL R7, R173, R20, !P3 ;  /* 0x00000014ad077207 */ /* 0x000fe40005800000 */
[----:B------:R-:W-:Y:S01]  /*6990*/  SHF.R.U32.HI R24, RZ, R159, R24 ;  /* 0x0000009fff187219 */ /* 0x000fe20000011618 */
[-C--:B------:R-:W-:Y:S04]  /*69a0*/  IMAD.HI.U32 R20, R3, R68.reuse, RZ ;  /* 0x0000004403147227 */ /* 0x080fe800078e00ff */
[----:B------:R-:W-:Y:S01]  /*69b0*/  IMAD.HI.U32 R22, R7, R68, RZ ;  /* 0x0000004407167227 */ /* 0x000fe200078e00ff */
[-C--:B------:R-:W-:Y:S02]  /*69c0*/  @P2 SHF.R.U32.HI R3, RZ, R69.reuse, R20 ;  /* 0x00000045ff032219 */ /* 0x080fe40000011614 */
[----:B------:R-:W-:Y:S02]  /*69d0*/  SHF.R.U32.HI R20, RZ, R172, R21 ;  /* 0x000000acff147219 */ /* 0x000fe40000011615 */
[----:B------:R-:W-:Y:S01]  /*69e0*/  @P2 SHF.R.U32.HI R7, RZ, R69, R22 ;  /* 0x00000045ff072219 */ /* 0x000fe20000011616 */
[C---:B------:R-:W-:Y:S01]  /*69f0*/  IMAD R2, R72.reuse, R3, RZ ;  /* 0x0000000348027224 */ /* 0x040fe200078e02ff */
[----:B------:R-:W-:Y:S02]  /*6a00*/  SEL R5, R75, R20, !P0 ;  /* 0x000000144b057207 */ /* 0x000fe40004000000 */
[----:B------:R-:W-:Y:S01]  /*6a10*/  SEL R3, R77, R24, !P3 ;  /* 0x000000184d037207 */ /* 0x000fe20005800000 */
[----:B------:R-:W-:Y:S01]  /*6a20*/  IMAD R4, R72, R7, RZ ;  /* 0x0000000748047224 */ /* 0x000fe200078e02ff */
[C---:B------:R-:W-:Y:S01]  /*6a30*/  ISETP.GE.AND P0, PT, R5.reuse, R2, PT ;  /* 0x000000020500720c */ /* 0x040fe20003f06270 */
[----:B------:R-:W-:Y:S03]  /*6a40*/  IMAD.HI.U32 R6, R5, R68, RZ ;  /* 0x0000004405067227 */ /* 0x000fe600078e00ff */
[----:B------:R-:W-:Y:S01]  /*6a50*/  ISETP.GE.OR P0, PT, R3, R4, P0 ;  /* 0x000000040300720c */ /* 0x000fe20000706670 */
[----:B------:R-:W-:Y:S01]  /*6a60*/  IMAD.MOV R4, RZ, RZ, -R3 ;  /* 0x000000ffff047224 */ /* 0x000fe200078e0a03 */
[-C--:B------:R-:W-:Y:S03]  /*6a70*/  SHF.R.U32.HI R6, RZ, R69.reuse, R6 ;  /* 0x00000045ff067219 */ /* 0x080fe60000011606 */
[----:B------:R-:W-:Y:S01]  /*6a80*/  IMAD R77, R74, R4, R77 ;  /* 0x000000044a4d7224 */ /* 0x000fe200078e024d */
[----:B------:R-:W-:Y:S05]  /*6a90*/  SEL R15, R5, R6, !P2 ;  /* 0x00000006050f7207 */ /* 0x000fea0005000000 */
[----:B------:R-:W-:Y:S02]  /*6aa0*/  IMAD.MOV R6, RZ, RZ, -R15 ;  /* 0x000000ffff067224 */ /* 0x000fe400078e0a0f */
[C---:B------:R-:W-:Y:S04]  /*6ab0*/  @!P0 IMAD.HI.U32 R2, R3.reuse, R68, RZ ;  /* 0x0000004403028227 */ /* 0x040fe800078e00ff */
[----:B------:R-:W-:Y:S01]  /*6ac0*/  IMAD R6, R72, R6, R5 ;  /* 0x0000000648067224 */ /* 0x000fe200078e0205 */
[----:B------:R-:W-:Y:S04]  /*6ad0*/  @!P0 SHF.R.U32.HI R2, RZ, R69, R2 ;  /* 0x00000045ff028219 */ /* 0x000fe80000011602 */
[----:B------:R-:W-:Y:S02]  /*6ae0*/  @!P0 SEL R0, R3, R2, !P2 ;  /* 0x0000000203008207 */ /* 0x000fe40005000000 */
[----:B------:R-:W-:Y:S02]  /*6af0*/  IADD3 R2, PT, PT, -R5, RZ, RZ ;  /* 0x000000ff05027210 */ /* 0x000fe40007ffe1ff */
[----:B------:R-:W-:Y:S01]  /*6b00*/  @!P0 IADD3 R8, PT, PT, R15, -R0, RZ ;  /* 0x800000000f088210 */ /* 0x000fe20007ffe0ff */
[----:B------:R-:W-:Y:S02]  /*6b10*/  @!P0 IMAD R0, R7, R6, R0 ;  /* 0x0000000607008224 */ /* 0x000fe400078e0200 */
[----:B------:R-:W-:Y:S02]  /*6b20*/  IMAD R75, R70, R2, R75 ;  /* 0x00000002464b7224 */ /* 0x000fe400078e024b */
[----:B------:R-:W-:Y:S02]  /*6b30*/  @!P0 IMAD R5, R8, R72, R3 ;  /* 0x0000004808058224 */ /* 0x000fe400078e0203 */
[----:B------:R-:W-:Y:S04]  /*6b40*/  @!P0 IMAD.MOV.U32 R3, RZ, RZ, R0 ;  /* 0x000000ffff038224 */ /* 0x000fe800078e0000 */
[----:B------:R-:W-:Y:S02]  /*6b50*/  IMAD R77, R3, R74, R77 ;  /* 0x0000004a034d7224 */ /* 0x000fe400078e024d */
[----:B------:R-:W-:Y:S07]  /*6b60*/  IMAD R75, R5, R70, R75 ;  /* 0x00000046054b7224 */ /* 0x000fee00078e024b */
.L_x_134:
[----:B------:R-:W-:Y:S01]  /*6b70*/  @!P1 IMAD.HI.U32 R0, R77, R12, RZ ;  /* 0x0000000c4d009227 */ /* 0x000fe200078e00ff */
[----:B-1----:R-:W-:Y:S01]  /*6b80*/  @!P1 ISETP.NE.AND P0, PT, R10, 0x1, PT ;  /* 0x000000010a00980c */ /* 0x002fe20003f05270 */
[----:B------:R-:W-:Y:S01]  /*6b90*/  ULOP3.LUT UP0, URZ, UR42, 0x1b0, URZ, 0xc0, !UPT ;  /* 0x000001b02aff7892 */ /* 0x000fe2000f80c0ff */
[----:B------:R-:W-:Y:S01]  /*6ba0*/  @!P1 ISETP.NE.AND P2, PT, R9, 0x1, PT ;  /* 0x000000010900980c */ /* 0x000fe20003f45270 */
[----:B------:R-:W-:Y:S01]  /*6bb0*/  @!P1 IMAD.HI.U32 R3, R75, R11, RZ ;  /* 0x0000000b4b039227 */ /* 0x000fe200078e00ff */
[----:B------:R-:W-:Y:S02]  /*6bc0*/  @!P1 SHF.R.U32.HI R0, RZ, R13, R0 ;  /* 0x0000000dff009219 */ /* 0x000fe40000011600 */
[----:B------:R-:W-:Y:S01]  /*6bd0*/  @P4 SHF.R.U32.HI R181, RZ, 0x10, R17 ;  /* 0x00000010ffb54819 */ /* 0x000fe20000011611 */
[----:B------:R-:W-:Y:S01]  /*6be0*/  VIADD R188, R188, 0x1 ;  /* 0x00000001bcbc7836 */ /* 0x000fe20000000000 */
[----:B------:R-:W-:Y:S02]  /*6bf0*/  @!P1 SHF.R.U32.HI R2, RZ, R14, R3 ;  /* 0x0000000eff029219 */ /* 0x000fe40000011603 */
[----:B------:R-:W-:Y:S02]  /*6c00*/  @!P1 SEL R3, R77, R0, !P2 ;  /* 0x000000004d039207 */ /* 0x000fe40005000000 */
[----:B------:R-:W-:Y:S05]  /*6c10*/  @!P1 SEL R2, R75, R2, !P0 ;  /* 0x000000024b029207 */ /* 0x000fea0004000000 */
[----:B------:R-:W-:Y:S02]  /*6c20*/  @!P1 IMAD.IADD R0, R2, 0x1, -R3 ;  /* 0x0000000102009824 */ /* 0x000fe400078e0a03 */
[----:B------:R-:W-:Y:S02]  /*6c30*/  @!P1 IMAD.IADD R2, R3, 0x1, -R2 ;  /* 0x0000000103029824 */ /* 0x000fe400078e0a02 */
[----:B------:R-:W-:Y:S02]  /*6c40*/  @!P1 IMAD R77, R0, R9, R77 ;  /* 0x00000009004d9224 */ /* 0x000fe400078e024d */
[----:B------:R-:W-:Y:S01]  /*6c50*/  @!P1 IMAD R75, R2, R10, R75 ;  /* 0x0000000a024b9224 */ /* 0x000fe200078e024b */
[----:B------:R-:W-:Y:S06]  /*6c60*/  BRA.U !UP0, `(.L_x_135) ;  /* 0x0000000108407547 */ /* 0x000fec000b800000 */
[----:B------:R-:W1:Y:S01]  /*6c70*/  LDCU.64 UR8, c[0x4][0x80] ;  /* 0x01001000ff0877ac */ /* 0x000e620008000a00 */
[----:B------:R-:W-:Y:S01]  /*6c80*/  MOV R3, 0x0 ;  /* 0x0000000000037802 */ /* 0x000fe20000000f00 */
[----:B------:R-:W-:Y:S02]  /*6c90*/  HFMA2 R12, -RZ, RZ, 0, 5.9604644775390625e-08 ;  /* 0x00000001ff0c7431 */ /* 0x000fe400000001ff */
[----:B------:R-:W-:Y:S02]  /*6ca0*/  IMAD.MOV.U32 R8, RZ, RZ, 0x70 ;  /* 0x00000070ff087424 */ /* 0x000fe400078e00ff */
[----:B------:R-:W-:Y:S01]  /*6cb0*/  IMAD.MOV.U32 R13, RZ, RZ, RZ ;  /* 0x000000ffff0d7224 */ /* 0x000fe200078e00ff */
[----:B------:R-:W2:Y:S01]  /*6cc0*/  LDCU.64 UR6, c[0x4][0x88] ;  /* 0x01001100ff0677ac */ /* 0x000ea20008000a00 */
[----:B------:R-:W3:Y:S01]  /*6cd0*/  LDC.64 R2, c[0x4][R3] ;  /* 0x0100000003027b82 */ /* 0x000ee20000000a00 */
[----:B------:R-:W4:Y:S01]  /*6ce0*/  LDCU.64 UR4, c[0x4][0x8] ;  /* 0x01000100ff0477ac */ /* 0x000f220008000a00 */
[----:B-1----:R-:W-:Y:S01]  /*6cf0*/  MOV R5, UR9 ;  /* 0x0000000900057c02 */ /* 0x002fe20008000f00 */
[----:B------:R-:W-:Y:S01]  /*6d00*/  IMAD.U32 R4, RZ, RZ, UR8 ;  /* 0x00000008ff047e24 */ /* 0x000fe2000f8e00ff */
[----:B--2---:R-:W-:Y:S01]  /*6d10*/  MOV R7, UR7 ;  /* 0x0000000700077c02 */ /* 0x004fe20008000f00 */
[----:B------:R-:W-:Y:S01]  /*6d20*/  IMAD.U32 R6, RZ, RZ, UR6 ;  /* 0x00000006ff067e24 */ /* 0x000fe2000f8e00ff */
[----:B----4-:R-:W-:Y:S01]  /*6d30*/  MOV R11, UR5 ;  /* 0x00000005000b7c02 */ /* 0x010fe20008000f00 */
[----:B------:R-:W-:Y:S02]  /*6d40*/  IMAD.U32 R10, RZ, RZ, UR4 ;  /* 0x00000004ff0a7e24 */ /* 0x000fe4000f8e00ff */
[----:B------:R-:W-:Y:S07]  /*6d50*/  LEPC R20, `(.L_x_135) ;  /* 0x000000001014794e */ /* 0x000fee0000000000 */
[----:B---3-5:R-:W-:Y:S05]  /*6d60*/  CALL.ABS.NOINC R2 ;  /* 0x0000000002007343 */ /* 0x028fea0003c00000 */
.L_x_135:
[----:B------:R-:W-:Y:S01]  /*6d70*/  LOP3.LUT P0, RZ, R185, 0x1b0, RZ, 0xc0, !PT ;  /* 0x000001b0b9ff7812 */ /* 0x000fe2000780c0ff */
[----:B------:R-:W-:Y:S11]  /*6d80*/  BSSY.RECONVERGENT B6, `(.L_x_136) ;  /* 0x0000013000067945 */ /* 0x000ff60003800200 */
[----:B------:R-:W-:Y:S01]  /*6d90*/  @!UPT UIADD3 URZ, UPT, UPT, URZ, URZ, URZ ;  /* 0x000000fffffff290 */ /* 0x000fe2000fffe0ff */
[----:B------:R-:W-:Y:S05]  /*6da0*/  @!P0 BRA `(.L_x_137) ;  /* 0x0000000000408947 */ /* 0x000fea0003800000 */
        /* <DEDUP_REMOVED lines=16> */
.L_x_137:
[----:B------:R-:W-:Y:S05]  /*6eb0*/  BSYNC.RECONVERGENT B6 ;  /* 0x0000000000067941 */ /* 0x000fea0003800200 */
.L_x_136:
[----:B------:R-:W-:Y:S01]  /*6ec0*/  ISETP.NE.U32.AND P3, PT, R156, RZ, PT ;  /* 0x000000ff9c00720c */ /* 0x000fe20003f65070 */
[----:B------:R-:W-:Y:S01]  /*6ed0*/  UISETP.NE.AND UP1, UPT, UR44, URZ, UPT ;  /* 0x000000ff2c00728c */ /* 0x000fe2000bf25270 */
[----:B------:R-:W-:Y:S02]  /*6ee0*/  ISETP.NE.U32.AND P4, PT, R152, RZ, PT ;  /* 0x000000ff9800720c */ /* 0x000fe40003f85070 */
[----:B------:R-:W-:Y:S02]  /*6ef0*/  ISETP.NE.AND.EX P3, PT, R157, RZ, PT, P3 ;  /* 0x000000ff9d00720c */ /* 0x000fe40003f65330 */
[----:B------:R-:W-:Y:S02]  /*6f00*/  PLOP3.LUT P1, PT, PT, PT, PT, 0x8, 0x80 ;  /* 0x000000000080781c */ /* 0x000fe40003f2e170 */
[----:B------:R-:W-:Y:S02]  /*6f10*/  PLOP3.LUT P0, PT, PT, PT, UP1, 0x80, 0x8 ;  /* 0x000000000008781c */ /* 0x000fe40003f0f018 */
[----:B------:R-:W-:Y:S02]  /*6f20*/  ISETP.NE.AND.EX P4, PT, R153, RZ, PT, P4 ;  /* 0x000000ff9900720c */ /* 0x000fe40003f85340 */
[----:B------:R-:W1:Y:S09]  /*6f30*/  @UP1 LDCU.64 UR4, c[0x0][0x888] ;  /* 0x00011100ff0417ac */ /* 0x000e720008000a00 */
[----:B------:R-:W-:Y:S01]  /*6f40*/  @P0 PLOP3.LUT P1, PT, P3, PT, PT, 0x80, 0x8 ;  /* 0x000000000008081c */ /* 0x000fe20001f2f070 */
[----:B-1----:R-:W-:Y:S04]  /*6f50*/  @UP1 UISETP.NE.U32.AND UP0, UPT, UR4, URZ, UPT ;  /* 0x000000ff0400128c */ /* 0x002fe8000bf05070 */
[----:B------:R-:W-:Y:S04]  /*6f60*/  @UP1 UISETP.NE.AND.EX UP0, UPT, UR5, URZ, UPT, UP0 ;  /* 0x000000ff0500128c */ /* 0x000fe8000bf05300 */
[----:B------:R-:W-:Y:S01]  /*6f70*/  @UP1 USEL UR4, URZ, 0xffffffff, UP0 ;  /* 0xffffffffff041887 */ /* 0x000fe20008000000 */
[----:B------:R-:W-:Y:S11]  /*6f80*/  @!P3 BRA `(.L_x_138) ;  /* 0x00000000002cb947 */ /* 0x000ff60003800000 */
[----:B------:R-:W-:Y:S01]  /*6f90*/  ISETP.NE.U32.AND P2, PT, R154, RZ, PT ;  /* 0x000000ff9a00720c */ /* 0x000fe20003f45070 */
[----:B------:R-:W-:Y:S03]  /*6fa0*/  IMAD.MOV.U32 R167, RZ, RZ, 0x1 ;  /* 0x00000001ffa77424 */ /* 0x000fe600078e00ff */
[----:B------:R-:W-:Y:S11]  /*6fb0*/  ISETP.NE.AND.EX P2, PT, R155, RZ, PT, P2 ;  /* 0x000000ff9b00720c */ /* 0x000ff60003f45320 */
[----:B------:R-:W-:Y:S02]  /*6fc0*/  @!UPT UIADD3 URZ, UPT, UPT, URZ, URZ, URZ ;  /* 0x000000fffffff290 */ /* 0x000fe4000fffe0ff */
[----:B------:R-:W1:Y:S01]  /*6fd0*/  @P2 LDC.64 R2, c[0x0][0x888] ;  /* 0x00022200ff022b82 */ /* 0x000e620000000a00 */
[----:B------:R-:W-:Y:S04]  /*6fe0*/  @P2 IMAD R0, R156, UR36, RZ ;  /* 0x000000249c002c24 */ /* 0x000fe8000f8e02ff */
[----:B-1----:R-:W-:Y:S04]  /*6ff0*/  @P2 IMAD.WIDE R2, R0, 0x4, R2 ;  /* 0x0000000400022825 */ /* 0x002fe800078e0202 */
[----:B------:R-:W-:Y:S01]  /*7000*/  HFMA2 R0, -RZ, RZ, 0, 5.9604644775390625e-08 ;  /* 0x00000001ff007431 */ /* 0x000fe200000001ff */
[----:B-----5:R1:W5:Y:S04]  /*7010*/  @P2 LDG.E R80, desc[UR40][R2.64] ;  /* 0x0000002802502981 */ /* 0x020368000c1e1900 */
[----:B------:R-:W-:Y:S01]  /*7020*/  @!P2 PRMT R167, R0, 0x7610, R167 ;  /* 0x0000761000a7a816 */ /* 0x000fe200000000a7 */
[----:B-1----:R-:W2:Y:S06]  /*7030*/  @!P2 LDC R80, c[0x0][0x880] ;  /* 0x00022000ff50ab82 */ /* 0x002eac0000000800 */
.L_x_138:
[----:B------:R-:W-:Y:S05]  /*7040*/  @!P4 BRA `(.L_x_139) ;  /* 0x000000000020c947 */ /* 0x000fea0003800000 */
[----:B------:R-:W-:Y:S04]  /*7050*/  ISETP.NE.U32.AND P2, PT, R146, RZ, PT ;  /* 0x000000ff9200720c */ /* 0x000fe80003f45070 */
[----:B------:R-:W-:Y:S11]  /*7060*/  ISETP.NE.AND.EX P2, PT, R147, RZ, PT, P2 ;  /* 0x000000ff9300720c */ /* 0x000ff60003f45320 */
[----:B------:R-:W-:Y:S02]  /*7070*/  @!UPT UIADD3 URZ, UPT, UPT, URZ, URZ, URZ ;  /* 0x000000fffffff290 */ /* 0x000fe4000fffe0ff */
[----:B------:R-:W1:Y:S01]  /*7080*/  @P2 LDC.64 R2, c[0x0][0x8a8] ;  /* 0x00022a00ff022b82 */ /* 0x000e620000000a00 */
[----:B------:R-:W-:Y:S04]  /*7090*/  @P2 IMAD R0, R152, UR36, RZ ;  /* 0x0000002498002c24 */ /* 0x000fe8000f8e02ff */
[----:B-1----:R-:W-:Y:S05]  /*70a0*/  @P2 IMAD.WIDE R2, R0, 0x4, R2 ;  /* 0x0000000400022825 */ /* 0x002fea00078e0202 */
[----:B-----5:R1:W5:Y:S02]  /*70b0*/  @P2 LDG.E R78, desc[UR40][R2.64] ;  /* 0x00000028024e2981 */ /* 0x020364000c1e1900 */
[----:B-1----:R-:W3:Y:S02]  /*70c0*/  @!P2 LDC R78, c[0x0][0x8a0] ;  /* 0x00022800ff4eab82 */ /* 0x002ee40000000800 */
.L_x_139:
[----:B--2--5:R-:W-:Y:S01]  /*70d0*/  @P0 ISETP.NE.AND P4, PT, R80, RZ, PT ;  /* 0x000000ff5000020c */ /* 0x024fe20003f85270 */
[----:B------:R-:W-:Y:S01]  /*70e0*/  IMAD.U32 R0, RZ, RZ, UR4 ;  /* 0x00000004ff007e24 */ /* 0x000fe2000f8e00ff */
[----:B------:R-:W-:Y:S01]  /*70f0*/  @P0 LOP3.LUT P2, RZ, R167, 0xff, RZ, 0xc0, !PT ;  /* 0x000000ffa7ff0812 */ /* 0x000fe2000784c0ff */
[----:B------:R-:W-:Y:S01]  /*7100*/  BSSY B1, `(.L_x_140) ;  /* 0x000003d000017945 */ /* 0x000fe20003800000 */
[----:B------:R-:W-:Y:S01]  /*7110*/  @P0 SEL R3, RZ, 0xffffffff, P4 ;  /* 0xffffffffff030807 */ /* 0x000fe20002000000 */
[C---:B------:R-:W-:Y:S01]  /*7120*/  IMAD R64, R76.reuse, 0x40, R79 ;  /* 0x000000404c407824 */ /* 0x040fe200078e024f */
[----:B------:R-:W-:Y:S02]  /*7130*/  LEA R187, R76, UR43, 0x3 ;  /* 0x0000002b4cbb7c11 */ /* 0x000fe4000f8e18ff */
[----:B------:R-:W-:Y:S02]  /*7140*/  CS2R R98, SRZ ;  /* 0x0000000000627805 */ /* 0x000fe4000001ff00 */
[----:B------:R-:W-:Y:S02]  /*7150*/  @P1 SEL R3, R0, R3, !P2 ;  /* 0x0000000300031207 */ /* 0x000fe40005000000 */
[----:B------:R-:W-:Y:S02]  /*7160*/  CS2R R96, SRZ ;  /* 0x0000000000607805 */ /* 0x000fe4000001ff00 */
[----:B------:R-:W-:Y:S02]  /*7170*/  SHF.L.U32 R2, R184, 0x1f, RZ ;  /* 0x0000001fb8027819 */ /* 0x000fe400000006ff */
[----:B------:R-:W-:Y:S02]  /*7180*/  CS2R R94, SRZ ;  /* 0x00000000005e7805 */ /* 0x000fe4000001ff00 */
[----:B------:R-:W-:Y:S02]  /*7190*/  @P0 LOP3.LUT R3, R3, 0x1, RZ, 0xc0, !PT ;  /* 0x0000000103030812 */ /* 0x000fe400078ec0ff */
[----:B------:R-:W-:Y:S02]  /*71a0*/  CS2R R92, SRZ ;  /* 0x00000000005c7805 */ /* 0x000fe4000001ff00 */
[----:B------:R-:W-:Y:S02]  /*71b0*/  PLOP3.LUT P5, PT, PT, PT, PT, 0x8, 0x80 ;  /* 0x000000000080781c */ /* 0x000fe40003fae170 */
[----:B------:R-:W-:Y:S02]  /*71c0*/  CS2R R90, SRZ ;  /* 0x00000000005a7805 */ /* 0x000fe4000001ff00 */
[----:B------:R-:W-:Y:S02]  /*71d0*/  ISETP.NE.U32.OR P1, PT, R3, 0x1, !P0 ;  /* 0x000000010300780c */ /* 0x000fe40004725470 */
[----:B------:R-:W-:Y:S02]  /*71e0*/  CS2R R88, SRZ ;  /* 0x0000000000587805 */ /* 0x000fe4000001ff00 */
[----:B------:R-:W-:Y:S02]  /*71f0*/  CS2R R86, SRZ ;  /* 0x0000000000567805 */ /* 0x000fe4000001ff00 */
[----:B------:R-:W-:Y:S07]  /*7200*/  CS2R R84, SRZ ;  /* 0x0000000000547805 */ /* 0x000fee000001ff00 */
[----:B------:R-:W-:Y:S04]  /*7210*/  @P1 SHF.L.U32 R4, R182, 0x1f, RZ ;  /* 0x0000001fb6041819 */ /* 0x000fe800000006ff */
[----:B------:R-:W1:Y:S01]  /*7220*/  @P1 SYNCS.PHASECHK.TRANS64.TRYWAIT P0, [UR43+0x290], R4 ;  /* 0x00029004ff0015a7 */ /* 0x000e62000800112b */
[----:B------:R2:W4:Y:S01]  /*7230*/  SYNCS.PHASECHK.TRANS64.TRYWAIT P4, [R187+URZ+0x2d0], R2 ;  /* 0x0002d002bb0075a7 */ /* 0x00052200080811ff */
[----:B-1----:R-:W-:Y:S01]  /*7240*/  @P1 PLOP3.LUT P5, PT, P0, PT, PT, 0x8, 0x80 ;  /* 0x000000000080181c */ /* 0x002fe200007ae170 */
[----:B------:R-:W-:Y:S01]  /*7250*/  @!UPT UIADD3 URZ, UPT, UPT, URZ, URZ, URZ ;  /* 0x000000fffffff290 */ /* 0x000fe2000fffe0ff */
[----:B--2-4-:R-:W-:Y:S11]  /*7260*/  @!P1 BRA `(.L_x_141) ;  /* 0x0000000000989947 */ /* 0x014ff60003800000 */
[----:B------:R-:W-:Y:S01]  /*7270*/  ISETP.NE.U32.AND P0, PT, RZ, UR38, PT ;  /* 0x00000026ff007c0c */ /* 0x000fe2000bf05070 */
[----:B------:R-:W-:Y:S01]  /*7280*/  BSSY B0, `(.L_x_142) ;  /* 0x0000016000007945 */ /* 0x000fe20003800000 */
[----:B------:R-:W-:Y:S02]  /*7290*/  ISETP.NE.AND P2, PT, R80, RZ, PT ;  /* 0x000000ff5000720c */ /* 0x000fe40003f45270 */
[----:B------:R-:W-:Y:S02]  /*72a0*/  CS2R R86, SRZ ;  /* 0x0000000000567805 */ /* 0x000fe4000001ff00 */
[----:B------:R-:W-:Y:S02]  /*72b0*/  ISETP.NE.AND.EX P0, PT, RZ, UR39, PT, P0 ;  /* 0x00000027ff007c0c */ /* 0x000fe4000bf05300 */
[----:B------:R-:W-:Y:S02]  /*72c0*/  CS2R R84, SRZ ;  /* 0x0000000000547805 */ /* 0x000fe4000001ff00 */
[----:B------:R-:W-:Y:S02]  /*72d0*/  LOP3.LUT P1, RZ, R167, 0xff, RZ, 0xc0, !PT ;  /* 0x000000ffa7ff7812 */ /* 0x000fe4000782c0ff */
[----:B------:R-:W-:Y:S02]  /*72e0*/  CS2R R90, SRZ ;  /* 0x00000000005a7805 */ /* 0x000fe4000001ff00 */
[----:B------:R-:W-:Y:S02]  /*72f0*/  SEL R0, RZ, 0xffffffff, P2 ;  /* 0xffffffffff007807 */ /* 0x000fe40001000000 */
[----:B------:R-:W-:Y:S02]  /*7300*/  CS2R R88, SRZ ;  /* 0x0000000000587805 */ /* 0x000fe4000001ff00 */
[----:B------:R-:W-:Y:S02]  /*7310*/  SEL R3, RZ, 0xffffffff, P0 ;  /* 0xffffffffff037807 */ /* 0x000fe40000000000 */
[----:B------:R-:W-:Y:S02]  /*7320*/  CS2R R94, SRZ ;  /* 0x00000000005e7805 */ /* 0x000fe4000001ff00 */
[----:B------:R-:W-:Y:S02]  /*7330*/  CS2R R92, SRZ ;  /* 0x00000000005c7805 */ /* 0x000fe4000001ff00 */
[----:B------:R-:W-:Y:S02]  /*7340*/  CS2R R98, SRZ ;  /* 0x0000000000627805 */ /* 0x000fe4000001ff00 */
[----:B------:R-:W-:Y:S02]  /*7350*/  @P3 SEL R0, R3, R0, !P1 ;  /* 0x0000000003003207 */ /* 0x000fe40004800000 */
[----:B------:R-:W-:Y:S02]  /*7360*/  CS2R R96, SRZ ;  /* 0x0000000000607805 */ /* 0x000fe4000001ff00 */
[----:B------:R-:W-:Y:S04]  /*7370*/  LOP3.LUT R0, R0, 0x1, RZ, 0xc0, !PT ;  /* 0x0000000100007812 */ /* 0x000fe800078ec0ff */
[----:B------:R-:W-:Y:S01]  /*7380*/  ISETP.NE.U32.AND P0, PT, R0, 0x1, PT ;  /* 0x000000010000780c */ /* 0x000fe20003f05070 */
[----:B------:R-:W-:Y:S01]  /*7390*/  @!UPT UIADD3 URZ, UPT, UPT, URZ, URZ, URZ ;  /* 0x000000fffffff290 */ /* 0x000fe2000fffe0ff */
[----:B------:R-:W-:Y:S11]  /*73a0*/  @!P5 BRA `(.L_x_143) ;  /* 0x00000000000cd947 */ /* 0x000ff60003800000 */
[----:B------:R-:W-:Y:S04]  /*73b0*/  SHF.L.U32 R3, R182, 0x1f, RZ ;  /* 0x0000001fb6037819 */ /* 0x000fe800000006ff */
[----:B------:R-:W1:Y:S02]  /*73c0*/  SYNCS.PHASECHK.TRANS64.TRYWAIT P1, [UR43+0x290], R3 ;  /* 0x00029003ff0075a7 */ /* 0x000e64000802112b */
[----:B-1----:R-:W-:Y:S05]  /*73d0*/  @!P1 BRA `(.L_x_144) ;  /* 0x0000002c00609947 */ /* 0x002fea0003800000 */
.L_x_143:
[----:B------:R-:W-:Y:S05]  /*73e0*/  BSYNC B0 ;  /* 0x0000000000007941 */ /* 0x000fea0003800000 */
.L_x_142:
[----:B------:R2:W4:Y:S01]  /*73f0*/  @P0 LDS.128 R84, [R179+UR43+0x400] ;  /* 0x0004002bb3540984 */ /* 0x0005220008000c00 */
[----:B------:R-:W-:Y:S01]  /*7400*/  UIADD3 UR4, UPT, UPT, UR43, 0x298, URZ ;  /* 0x000002982b047890 */ /* 0x000fe2000fffe0ff */
[----:B------:R-:W-:Y:S02]  /*7410*/  LOP3.LUT R182, R182, 0x1, RZ, 0x3c, !PT ;  /* 0x00000001b6b67812 */ /* 0x000fe400078e3cff */
[----:B------:R2:W1:Y:S01]  /*7420*/  @P0 LDS.128 R88, [R178+0x400] ;  /* 0x00040000b2580984 */ /* 0x0004620000000c00 */
[----:B------:R-:W-:Y:S03]  /*7430*/  UPRMT UR4, UR37, 0x654, UR4 ;  /* 0x0000065425047896 */ /* 0x000fe60008000004 */
[----:B------:R2:W1:Y:S04]  /*7440*/  @P0 LDS.128 R92, [R177+0x400] ;  /* 0x00040000b15c0984 */ /* 0x0004680000000c00 */
[----:B------:R2:W1:Y:S01]  /*7450*/  @P0 LDS.128 R96, [R176+0x400] ;  /* 0x00040000b0600984 */ /* 0x0004620000000c00 */
[----:B------:R-:W-:Y:S01]  /*7460*/  @!PT LDS RZ, [RZ] ;  /* 0x00000000fffff984 */ /* 0x000fe20000000800 */
[----:B------:R-:W-:Y:S01]  /*7470*/  @!PT LDS RZ, [RZ] ;  /* 0x00000000fffff984 */ /* 0x000fe20000000800 */
[----:B------:R-:W-:Y:S01]  /*7480*/  @!PT LDS RZ, [RZ] ;  /* 0x00000000fffff984 */ /* 0x000fe20000000800 */
[----:B------:R-:W-:Y:S01]  /*7490*/  @!PT LDS RZ, [RZ] ;  /* 0x00000000fffff984 */ /* 0x000fe20000000800 */
[----:B------:R5:W-:Y:S06]  /*74a0*/  MEMBAR.ALL.CTA ;  /* 0x0000000000007992 */ /* 0x000bec0000008000 */
[----:B-----5:R-:W5:Y:S02]  /*74b0*/  FENCE.VIEW.ASYNC.S ;  /* 0x00000000000073c6 */ /* 0x020f640000000000 */
[----:B-----5:R-:W-:Y:S01]  /*74c0*/  SYNCS.ARRIVE.TRANS64.RED.A1T0 RZ, [UR4], RZ ;  /* 0x000000ffffff79a7 */ /* 0x020fe20008100404 */
.L_x_141:
[----:B------:R-:W-:Y:S05]  /*74d0*/  BSYNC B1 ;  /* 0x0000000000017941 */ /* 0x000fea0003800000 */
.L_x_140:
[----:B-1----:R-:W-:Y:S04]  /*74e0*/  SHF.R.U32.HI R3, RZ, 0x15, R64 ;  /* 0x00000015ff037819 */ /* 0x002fe80000011640 */
[----:B------:R-:W-:Y:S01]  /*74f0*/  LOP3.LUT P0, RZ, R3, 0x3, R180, 0x48, !PT ;  /* 0x0000000303ff7812 */ /* 0x000fe200078048b4 */
[----:B------:R-:W-:Y:S01]  /*7500*/  @!UPT UIADD3 URZ, UPT, UPT, URZ, URZ, URZ ;  /* 0x000000fffffff290 */ /* 0x000fe2000fffe0ff */
[----:B------:R-:W-:Y:S11]  /*7510*/  @P4 BRA `(.L_x_145) ;  /* 0x0000000000084947 */ /* 0x000ff60003800000 */
[----:B------:R-:W1:Y:S02]  /*7520*/  SYNCS.PHASECHK.TRANS64.TRYWAIT P1, [R187+URZ+0x2d0], R2 ;  /* 0x0002d002bb0075a7 */ /* 0x000e6400080211ff */
[----:B-1----:R-:W-:Y:S05]  /*7530*/  @!P1 BRA `(.L_x_146) ;  /* 0x0000002c00209947 */ /* 0x002fea0003800000 */
.L_x_145:
[----:B------:R-:W-:Y:S05]  /*7540*/  @!P0 BRA `(.L_x_147) ;  /* 0x0000000000408947 */ /* 0x000fea0003800000 */
[----:B------:R-:W1:Y:S01]  /*7550*/  LDCU.64 UR8, c[0x4][0x70] ;  /* 0x01000e00ff0877ac */ /* 0x000e620008000a00 */
[----:B------:R-:W-:Y:S01]  /*7560*/  MOV R3, 0x0 ;  /* 0x0000000000037802 */ /* 0x000fe20000000f00 */
[----:B------:R-:W-:Y:S02]  /*7570*/  HFMA2 R12, -RZ, RZ, 0, 5.9604644775390625e-08 ;  /* 0x00000001ff0c7431 */ /* 0x000fe400000001ff */
[----:B------:R-:W-:Y:S02]  /*7580*/  IMAD.MOV.U32 R8, RZ, RZ, 0x192 ;  /* 0x00000192ff087424 */ /* 0x000fe400078e00ff */
[----:B------:R-:W-:Y:S01]  /*7590*/  IMAD.MOV.U32 R13, RZ, RZ, RZ ;  /* 0x000000ffff0d7224 */ /* 0x000fe200078e00ff */
[----:B------:R-:W5:Y:S01]  /*75a0*/  LDCU.64 UR6, c[0x4][0x78] ;  /* 0x01000f00ff0677ac */ /* 0x000f620008000a00 */
[----:B------:R-:W2:Y:S01]  /*75b0*/  LDC.64 R2, c[0x4][R3] ;  /* 0x0100000003027b82 */ /* 0x000ea20000000a00 */
[----:B------:R-:W3:Y:S01]  /*75c0*/  LDCU.64 UR4, c[0x4][0x10] ;  /* 0x01000200ff0477ac */ /* 0x000ee20008000a00 */
[----:B-1----:R-:W-:Y:S01]  /*75d0*/  MOV R5, UR9 ;  /* 0x0000000900057c02 */ /* 0x002fe20008000f00 */
[----:B------:R-:W-:Y:S01]  /*75e0*/  IMAD.U32 R4, RZ, RZ, UR8 ;  /* 0x00000008ff047e24 */ /* 0x000fe2000f8e00ff */
[----:B-----5:R-:W-:Y:S01]  /*75f0*/  MOV R7, UR7 ;  /* 0x0000000700077c02 */ /* 0x020fe20008000f00 */
[----:B------:R-:W-:Y:S01]  /*7600*/  IMAD.U32 R6, RZ, RZ, UR6 ;  /* 0x00000006ff067e24 */ /* 0x000fe2000f8e00ff */
[----:B---3--:R-:W-:Y:S01]  /*7610*/  MOV R11, UR5 ;  /* 0x00000005000b7c02 */ /* 0x008fe20008000f00 */
[----:B------:R-:W-:Y:S02]  /*7620*/  IMAD.U32 R10, RZ, RZ, UR4 ;  /* 0x00000004ff0a7e24 */ /* 0x000fe4000f8e00ff */
[----:B------:R-:W-:Y:S07]  /*7630*/  LEPC R20, `(.L_x_147) ;  /* 0x000000001014794e */ /* 0x000fee0000000000 */
[----:B--2-4-:R-:W-:Y:S05]  /*7640*/  CALL.ABS.NOINC R2 ;  /* 0x0000000002007343 */ /* 0x014fea0003c00000 */
.L_x_147:
[----:B------:R-:W-:Y:S01]  /*7650*/  LOP3.LUT P0, RZ, R175, 0x60, RZ, 0xc0, !PT ;  /* 0x00000060afff7812 */ /* 0x000fe2000780c0ff */
[----:B------:R-:W-:Y:S05]  /*7660*/  WARPSYNC.ALL ;  /* 0x0000000000007948 */ /* 0x000fea0003800000 */
[----:B------:R-:W-:Y:S01]  /*7670*/  R2UR UR4, R64 ;  /* 0x00000000400472ca */ /* 0x000fe200000e0000 */
[----:B----4-:R-:W-:Y:S01]  /*7680*/  IMAD.U32 R140, R86, 0x10000, RZ ;  /* 0x00010000568c7824 */ /* 0x010fe200078e00ff */
[C---:B------:R-:W-:Y:S01]  /*7690*/  SHF.L.U32 R83, R84.reuse, 0x10, RZ ;  /* 0x0000001054537819 */ /* 0x040fe200000006ff */
[----:B------:R-:W-:Y:S01]  /*76a0*/  IMAD.U32 R125, R91, 0x10000, RZ ;  /* 0x000100005b7d7824 */ /* 0x000fe200078e00ff */
[----:B------:R-:W-:Y:S01]  /*76b0*/  PRMT R81, R84, 0x8880, RZ ;  /* 0x0000888054517816 */ /* 0x000fe200000000ff */
[----:B------:R-:W-:Y:S01]  /*76c0*/  IMAD.U32 R114, R96, 0x10000, RZ ;  /* 0x0001000060727824 */ /* 0x000fe200078e00ff */
[----:B------:R-:W-:Y:S01]  /*76d0*/  SHF.L.U32 R82, R84, 0x8, RZ ;  /* 0x0000000854527819 */ /* 0x000fe200000006ff */
[----:B------:R-:W-:Y:S01]  /*76e0*/  IMAD.SHL.U32 R133, R88, 0x100, RZ ;  /* 0x0000010058857824 */ /* 0x000fe200078e00ff */
[----:B------:R-:W-:Y:S01]  /*76f0*/  SHF.R.S32.HI R83, RZ, 0x18, R83 ;  /* 0x00000018ff537819 */ /* 0x000fe20000011453 */
[----:B------:R-:W-:Y:S01]  /*7700*/  IMAD.SHL.U32 R118, R93, 0x100, RZ ;  /* 0x000001005d767824 */ /* 0x000fe200078e00ff */
[----:B------:R-:W-:Y:S01]  /*7710*/  PRMT R144, R85, 0x8880, RZ ;  /* 0x0000888055907816 */ /* 0x000fe200000000ff */
[----:B------:R-:W-:Y:S01]  /*7720*/  IMAD.SHL.U32 R103, R98, 0x100, RZ ;  /* 0x0000010062677824 */ /* 0x000fe200078e00ff */
[----:B------:R-:W-:Y:S01]  /*7730*/  SHF.R.S32.HI R82, RZ, 0x18, R82 ;  /* 0x00000018ff527819 */ /* 0x000fe20000011452 */
[----:B------:R-:W1:Y:S01]  /*7740*/  LDTM.x64 R4, tmem[UR4] ;  /* 0x00000004000479ee */ /* 0x000e620008340000 */
[----:B------:R-:W-:Y:S01]  /*7750*/  SHF.R.S32.HI R84, RZ, 0x18, R84 ;  /* 0x00000018ff547819 */ /* 0x000fe20000011454 */
[----:B------:R-:W-:Y:S01]  /*7760*/  NOP ;  /* 0x0000000000007918 */ /* 0x000fe20000000000 */
[----:B------:R-:W-:Y:S01]  /*7770*/  IADD3 R187, PT, PT, R187, 0x2f0, RZ ;  /* 0x000002f0bbbb7810 */ /* 0x000fe20007ffe0ff */
[----:B------:R-:W-:Y:S01]  /*7780*/  BSSY.RECONVERGENT B0, `(.L_x_148) ;  /* 0x000011f000007945 */ /* 0x000fe20003800200 */
[----:B------:R-:W-:Y:S02]  /*7790*/  SHF.L.U32 R143, R85, 0x10, RZ ;  /* 0x00000010558f7819 */ /* 0x000fe400000006ff */
[----:B------:R-:W-:Y:S02]  /*77a0*/  LOP3.LUT R187, R187, 0xfefffff8, RZ, 0xc0, !PT ;  /* 0xfefffff8bbbb7812 */ /* 0x000fe400078ec0ff */
[----:B------:R-:W-:Y:S02]  /*77b0*/  PRMT R141, R86, 0x8880, RZ ;  /* 0x00008880568d7816 */ /* 0x000fe400000000ff */
[----:B-1----:R1:W-:Y:S01]  /*77c0*/  SYNCS.ARRIVE.TRANS64.RED.A1T0 RZ, [R187+URZ], RZ ;  /* 0x000000ffbbff79a7 */ /* 0x0023e200081004ff */
[C---:B------:R-:W-:Y:S02]  /*77d0*/  PRMT R138, R87.reuse, 0x8880, RZ ;  /* 0x00008880578a7816 */ /* 0x040fe400000000ff */
[----:B------:R-:W-:Y:S02]  /*77e0*/  SHF.L.U32 R137, R87, 0x10, RZ ;  /* 0x0000001057897819 */ /* 0x000fe400000006ff */
[C---:B------:R-:W-:Y:S02]  /*77f0*/  PRMT R135, R88.reuse, 0x8880, RZ ;  /* 0x0000888058877816 */ /* 0x040fe400000000ff */
[----:B------:R-:W-:Y:S02]  /*7800*/  SHF.L.U32 R134, R88, 0x10, RZ ;  /* 0x0000001058867819 */ /* 0x000fe400000006ff */
[C---:B------:R-:W-:Y:S02]  /*7810*/  PRMT R132, R89.reuse, 0x8880, RZ ;  /* 0x0000888059847816 */ /* 0x040fe400000000ff */
[----:B------:R-:W-:Y:S01]  /*7820*/  SHF.R.S32.HI R88, RZ, 0x18, R88 ;  /* 0x00000018ff587819 */ /* 0x000fe20000011458 */
[C---:B---3--:R-:W-:Y:S01]  /*7830*/  IMAD R0, R78.reuse, R4, RZ ;  /* 0x000000044e007224 */ /* 0x048fe200078e02ff */
[----:B------:R-:W-:Y:S01]  /*7840*/  SHF.L.U32 R131, R89, 0x10, RZ ;  /* 0x0000001059837819 */ /* 0x000fe200000006ff */
[----:B------:R-:W-:Y:S01]  /*7850*/  IMAD R2, R78, R5, RZ ;  /* 0x000000054e027224 */ /* 0x000fe200078e02ff */
[----:B------:R-:W-:Y:S01]  /*7860*/  PRMT R129, R90, 0x8880, RZ ;  /* 0x000088805a817816 */ /* 0x000fe200000000ff */
[----:B------:R-:W-:Y:S01]  /*7870*/  IMAD R3, R78, R6, RZ ;  /* 0x000000064e037224 */ /* 0x000fe200078e02ff */
[----:B------:R-:W-:Y:S01]  /*7880*/  SHF.L.U32 R128, R90, 0x10, RZ ;  /* 0x000000105a807819 */ /* 0x000fe200000006ff */
[----:B------:R-:W-:Y:S01]  /*7890*/  IMAD R0, R81, R80, R0 ;  /* 0x0000005051007224 */ /* 0x000fe200078e0200 */
[----:B------:R-:W-:Y:S01]  /*78a0*/  MOV R81, R144 ;  /* 0x0000009000517202 */ /* 0x000fe20000000f00 */
[----:B------:R-:W-:Y:S01]  /*78b0*/  IMAD R7, R78, R7, RZ ;  /* 0x000000074e077224 */ /* 0x000fe200078e02ff */
[----:B------:R-:W-:Y:S01]  /*78c0*/  PRMT R126, R91, 0x8880, RZ ;  /* 0x000088805b7e7816 */ /* 0x000fe200000000ff */
[-C--:B------:R-:W-:Y:S01]  /*78d0*/  IMAD R2, R83, R80.reuse, R2 ;  /* 0x0000005053027224 */ /* 0x080fe200078e0202 */
[----:B------:R-:W-:Y:S01]  /*78e0*/  PRMT R123, R92, 0x8880, RZ ;  /* 0x000088805c7b7816 */ /* 0x000fe200000000ff */
[----:B------:R-:W-:Y:S01]  /*78f0*/  IMAD R3, R82, R80, R3 ;  /* 0x0000005052037224 */ /* 0x000fe200078e0203 */
[----:B------:R-:W-:Y:S01]  /*7900*/  SHF.R.S32.HI R82, RZ, 0x18, R143 ;  /* 0x00000018ff527819 */ /* 0x000fe2000001148f */
[----:B------:R-:W-:Y:S01]  /*7910*/  IMAD R8, R78, R8, RZ ;  /* 0x000000084e087224 */ /* 0x000fe200078e02ff */
[----:B------:R-:W-:Y:S01]  /*7920*/  SHF.L.U32 R122, R92, 0x10, RZ ;  /* 0x000000105c7a7819 */ /* 0x000fe200000006ff */
[----:B------:R-:W-:Y:S01]  /*7930*/  IMAD R7, R84, R80, R7 ;  /* 0x0000005054077224 */ /* 0x000fe200078e0207 */
[C---:B------:R-:W-:Y:S01]  /*7940*/  PRMT R120, R93.reuse, 0x8880, RZ ;  /* 0x000088805d787816 */ /* 0x040fe200000000ff */
[C---:B------:R-:W-:Y:S01]  /*7950*/  IMAD R9, R78.reuse, R9, RZ ;  /* 0x000000094e097224 */ /* 0x040fe200078e02ff */
[----:B------:R-:W-:Y:S01]  /*7960*/  SHF.L.U32 R119, R93, 0x10, RZ ;  /* 0x000000105d777819 */ /* 0x000fe200000006ff */
[C---:B------:R-:W-:Y:S01]  /*7970*/  IMAD R10, R78.reuse, R10, RZ ;  /* 0x0000000a4e0a7224 */ /* 0x040fe200078e02ff */
[----:B------:R-:W-:Y:S01]  /*7980*/  I2IP.S8.S32.SAT R149, R7, R3, RZ ;  /* 0x0000000307957239 */ /* 0x000fe200000014ff */
[----:B------:R-:W-:Y:S01]  /*7990*/  IMAD R8, R81, R80, R8 ;  /* 0x0000005051087224 */ /* 0x000fe200078e0208 */
[----:B------:R-:W-:Y:S01]  /*79a0*/  MOV R81, R141 ;  /* 0x0000008d00517202 */ /* 0x000fe20000000f00 */
[----:B------:R-:W-:Y:S01]  /*79b0*/  IMAD R11, R78, R11, RZ ;  /* 0x0000000b4e0b7224 */ /* 0x000fe200078e02ff */
[----:B------:R-:W-:Y:S01]  /*79c0*/  I2IP.S8.S32.SAT R148, R2, R0, R149 ;  /* 0x0000000002947239 */ /* 0x000fe20000001495 */
[----:B------:R-:W-:Y:S01]  /*79d0*/  IMAD R9, R82, R80, R9 ;  /* 0x0000005052097224 */ /* 0x000fe200078e0209 */
[----:B------:R-:W-:Y:S01]  /*79e0*/  SHF.R.S32.HI R82, RZ, 0x18, R140 ;  /* 0x00000018ff527819 */ /* 0x000fe2000001148c */
[----:B------:R-:W-:Y:S01]  /*79f0*/  IMAD R12, R78, R12, RZ ;  /* 0x0000000c4e0c7224 */ /* 0x000fe200078e02ff */
[----:B------:R-:W-:Y:S01]  /*7a00*/  PRMT R117, R94, 0x8880, RZ ;  /* 0x000088805e757816 */ /* 0x000fe200000000ff */
[C---:B------:R-:W-:Y:S01]  /*7a10*/  IMAD R13, R78.reuse, R13, RZ ;  /* 0x0000000d4e0d7224 */ /* 0x040fe200078e02ff */
[----:B------:R-:W-:Y:S01]  /*7a20*/  SHF.R.S32.HI R93, RZ, 0x18, R93 ;  /* 0x00000018ff5d7819 */ /* 0x000fe2000001145d */
[----:B------:R-:W-:Y:S01]  /*7a30*/  IMAD R14, R78, R14, RZ ;  /* 0x0000000e4e0e7224 */ /* 0x000fe200078e02ff */
[----:B------:R-:W-:Y:S01]  /*7a40*/  SHF.L.U32 R115, R94, 0x10, RZ ;  /* 0x000000105e737819 */ /* 0x000fe200000006ff */
[C---:B------:R-:W-:Y:S01]  /*7a50*/  IMAD R15, R78.reuse, R15, RZ ;  /* 0x0000000f4e0f7224 */ /* 0x040fe200078e02ff */
[C---:B------:R-:W-:Y:S01]  /*7a60*/  PRMT R111, R95.reuse, 0x8880, RZ ;  /* 0x000088805f6f7816 */ /* 0x040fe200000000ff */
[C---:B------:R-:W-:Y:S01]  /*7a70*/  IMAD R4, R78.reuse, R16, RZ ;  /* 0x000000104e047224 */ /* 0x040fe200078e02ff */
[----:B------:R-:W-:Y:S01]  /*7a80*/  SHF.L.U32 R110, R95, 0x10, RZ ;  /* 0x000000105f6e7819 */ /* 0x000fe200000006ff */
[----:B------:R-:W-:Y:S01]  /*7a90*/  IMAD R5, R78, R17, RZ ;  /* 0x000000114e057224 */ /* 0x000fe200078e02ff */
[----:B------:R-:W-:Y:S01]  /*7aa0*/  PRMT R116, R96, 0x8880, RZ ;  /* 0x0000888060747816 */ /* 0x000fe200000000ff */
[C---:B------:R-:W-:Y:S01]  /*7ab0*/  IMAD R6, R78.reuse, R18, RZ ;  /* 0x000000124e067224 */ /* 0x040fe200078e02ff */
[C---:B------:R-:W-:Y:S01]  /*7ac0*/  PRMT R108, R97.reuse, 0x8880, RZ ;  /* 0x00008880616c7816 */ /* 0x040fe200000000ff */
[C---:B------:R-:W-:Y:S01]  /*7ad0*/  IMAD R19, R78.reuse, R19, RZ ;  /* 0x000000134e137224 */ /* 0x040fe200078e02ff */
[----:B------:R-:W-:Y:S01]  /*7ae0*/  SHF.R.S32.HI R84, RZ, 0x18, R96 ;  /* 0x00000018ff547819 */ /* 0x000fe20000011460 */
[C---:B------:R-:W-:Y:S01]  /*7af0*/  IMAD R16, R78.reuse, R20, RZ ;  /* 0x000000144e107224 */ /* 0x040fe200078e02ff */
[----:B------:R-:W-:Y:S01]  /*7b00*/  SHF.L.U32 R107, R97, 0x10, RZ ;  /* 0x00000010616b7819 */ /* 0x000fe200000006ff */
[----:B------:R-:W-:Y:S01]  /*7b10*/  IMAD R17, R78, R21, RZ ;  /* 0x000000154e117224 */ /* 0x000fe200078e02ff */
[----:B------:R-:W-:Y:S01]  /*7b20*/  PRMT R105, R98, 0x8880, RZ ;  /* 0x0000888062697816 */ /* 0x000fe200000000ff */
[----:B------:R-:W-:Y:S01]  /*7b30*/  IMAD R18, R78, R22, RZ ;  /* 0x000000164e127224 */ /* 0x000fe200078e02ff */
[----:B------:R-:W-:Y:S01]  /*7b40*/  SHF.L.U32 R104, R98, 0x10, RZ ;  /* 0x0000001062687819 */ /* 0x000fe200000006ff */
[C---:B------:R-:W-:Y:S01]  /*7b50*/  IMAD R23, R78.reuse, R23, RZ ;  /* 0x000000174e177224 */ /* 0x040fe200078e02ff */
[C---:B------:R-:W-:Y:S01]  /*7b60*/  PRMT R102, R99.reuse, 0x8880, RZ ;  /* 0x0000888063667816 */ /* 0x040fe200000000ff */
[C---:B------:R-:W-:Y:S01]  /*7b70*/  IMAD R20, R78.reuse, R24, RZ ;  /* 0x000000184e147224 */ /* 0x040fe200078e02ff */
[----:B------:R-:W-:Y:S01]  /*7b80*/  SHF.L.U32 R101, R99, 0x10, RZ ;  /* 0x0000001063657819 */ /* 0x000fe200000006ff */
[C---:B------:R-:W-:Y:S01]  /*7b90*/  IMAD R21, R78.reuse, R25, RZ ;  /* 0x000000194e157224 */ /* 0x040fe200078e02ff */
[----:B------:R-:W-:Y:S01]  /*7ba0*/  SHF.L.U32 R142, R85, 0x8, RZ ;  /* 0x00000008558e7819 */ /* 0x000fe200000006ff */
[C---:B------:R-:W-:Y:S01]  /*7bb0*/  IMAD R22, R78.reuse, R26, RZ ;  /* 0x0000001a4e167224 */ /* 0x040fe200078e02ff */
[----:B------:R-:W-:Y:S01]  /*7bc0*/  SHF.R.S32.HI R85, RZ, 0x18, R85 ;  /* 0x00000018ff557819 */ /* 0x000fe20000011455 */
[C---:B------:R-:W-:Y:S01]  /*7bd0*/  IMAD R27, R78.reuse, R27, RZ ;  /* 0x0000001b4e1b7224 */ /* 0x040fe200078e02ff */
[----:B------:R-:W-:Y:S01]  /*7be0*/  SHF.R.S32.HI R83, RZ, 0x18, R142 ;  /* 0x00000018ff537819 */ /* 0x000fe2000001148e */
[----:B------:R-:W-:Y:S01]  /*7bf0*/  IMAD R24, R78, R28, RZ ;  /* 0x0000001c4e187224 */ /* 0x000fe200078e02ff */
[----:B------:R-:W-:Y:S01]  /*7c00*/  SHF.L.U32 R139, R86, 0x8, RZ ;  /* 0x00000008568b7819 */ /* 0x000fe200000006ff */
[----:B------:R-:W-:Y:S01]  /*7c10*/  IMAD R25, R78, R29, RZ ;  /* 0x0000001d4e197224 */ /* 0x000fe200078e02ff */
[----:B------:R-:W-:Y:S01]  /*7c20*/  SHF.R.S32.HI R86, RZ, 0x18, R86 ;  /* 0x00000018ff567819 */ /* 0x000fe20000011456 */
[-C--:B------:R-:W-:Y:S01]  /*7c30*/  IMAD R10, R83, R80.reuse, R10 ;  /* 0x00000050530a7224 */ /* 0x080fe200078e020a */
[----:B------:R-:W-:Y:S01]  /*7c40*/  SHF.R.S32.HI R83, RZ, 0x18, R139 ;  /* 0x00000018ff537819 */ /* 0x000fe2000001148b */
[-C--:B------:R-:W-:Y:S01]  /*7c50*/  IMAD R11, R85, R80.reuse, R11 ;  /* 0x00000050550b7224 */ /* 0x080fe200078e020b */
[----:B------:R-:W-:Y:S01]  /*7c60*/  SHF.R.S32.HI R85, RZ, 0x18, R133 ;  /* 0x00000018ff557819 */ /* 0x000fe20000011485 */
[-C--:B------:R-:W-:Y:S01]  /*7c70*/  IMAD R12, R81, R80.reuse, R12 ;  /* 0x00000050510c7224 */ /* 0x080fe200078e020c */
[----:B------:R-:W-:Y:S01]  /*7c80*/  SHF.L.U32 R136, R87, 0x8, RZ ;  /* 0x0000000857887819 */ /* 0x000fe200000006ff */
[----:B------:R-:W-:Y:S01]  /*7c90*/  IMAD R13, R82, R80, R13 ;  /* 0x00000050520d7224 */ /* 0x000fe200078e020d */
[----:B------:R-:W-:Y:S01]  /*7ca0*/  I2IP.S8.S32.SAT R150, R11, R10, RZ ;  /* 0x0000000a0b967239 */ /* 0x000fe200000014ff */
[----:B------:R-:W-:Y:S01]  /*7cb0*/  IMAD R14, R83, R80, R14 ;  /* 0x00000050530e7224 */ /* 0x000fe200078e020e */
[----:B------:R-:W-:Y:S01]  /*7cc0*/  SHF.R.S32.HI R82, RZ, 0x18, R137 ;  /* 0x00000018ff527819 */ /* 0x000fe20000011489 */
[----:B------:R-:W-:Y:S01]  /*7cd0*/  IMAD.MOV.U32 R81, RZ, RZ, R138 ;  /* 0x000000ffff517224 */ /* 0x000fe200078e008a */
[----:B------:R-:W-:Y:S01]  /*7ce0*/  I2IP.S8.S32.SAT R149, R9, R8, R150 ;  /* 0x0000000809957239 */ /* 0x000fe20000001496 */
[-C--:B------:R-:W-:Y:S01]  /*7cf0*/  IMAD R15, R86, R80.reuse, R15 ;  /* 0x00000050560f7224 */ /* 0x080fe200078e020f */
[----:B------:R-:W-:Y:S01]  /*7d00*/  MOV R83, R135 ;  /* 0x0000008700537202 */ /* 0x000fe20000000f00 */
[-C--:B------:R-:W-:Y:S01]  /*7d10*/  IMAD R4, R81, R80.reuse, R4 ;  /* 0x0000005051047224 */ /* 0x080fe200078e0204 */
[----:B------:R-:W-:Y:S01]  /*7d20*/  SHF.R.S32.HI R81, RZ, 0x18, R136 ;  /* 0x00000018ff517819 */ /* 0x000fe20000011488 */
[----:B------:R-:W-:Y:S01]  /*7d30*/  IMAD R5, R82, R80, R5 ;  /* 0x0000005052057224 */ /* 0x000fe200078e0205 */
[----:B------:R-:W-:Y:S01]  /*7d40*/  I2IP.S8.S32.SAT R151, R15, R14, RZ ;  /* 0x0000000e0f977239 */ /* 0x000fe200000014ff */
[C---:B------:R-:W-:Y:S01]  /*7d50*/  IMAD R26, R78.reuse, R30, RZ ;  /* 0x0000001e4e1a7224 */ /* 0x040fe200078e02ff */
[----:B------:R-:W-:Y:S01]  /*7d60*/  SHF.R.S32.HI R87, RZ, 0x18, R87 ;  /* 0x00000018ff577819 */ /* 0x000fe20000011457 */
[----:B------:R-:W-:Y:S01]  /*7d70*/  IMAD R6, R81, R80, R6 ;  /* 0x0000005051067224 */ /* 0x000fe200078e0206 */
[----:B------:R-:W-:Y:S01]  /*7d80*/  I2IP.S8.S32.SAT R150, R13, R12, R151 ;  /* 0x0000000c0d967239 */ /* 0x000fe20000001497 */
[----:B------:R-:W-:Y:S01]  /*7d90*/  IMAD R31, R78, R31, RZ ;  /* 0x0000001f4e1f7224 */ /* 0x000fe200078e02ff */
[----:B------:R-:W-:Y:S01]  /*7da0*/  SHF.R.S32.HI R82, RZ, 0x18, R134 ;  /* 0x00000018ff527819 */ /* 0x000fe20000011486 */
[----:B------:R-:W-:Y:S01]  /*7db0*/  IMAD R19, R87, R80, R19 ;  /* 0x0000005057137224 */ /* 0x000fe200078e0213 */
[----:B------:R-:W-:Y:S01]  /*7dc0*/  MOV R81, R132 ;  /* 0x0000008400517202 */ /* 0x000fe20000000f00 */
[-C--:B------:R-:W-:Y:S01]  /*7dd0*/  IMAD R16, R83, R80.reuse, R16 ;  /* 0x0000005053107224 */ /* 0x080fe200078e0210 */
[----:B------:R-:W-:Y:S01]  /*7de0*/  SHF.L.U32 R130, R89, 0x8, RZ ;  /* 0x0000000859827819 */ /* 0x000fe200000006ff */
[----:B------:R-:W-:Y:S01]  /*7df0*/  IMAD R17, R82, R80, R17 ;  /* 0x0000005052117224 */ /* 0x000fe200078e0211 */
[----:B------:R-:W-:Y:S01]  /*7e00*/  I2IP.S8.S32.SAT R151, R19, R6, RZ ;  /* 0x0000000613977239 */ /* 0x000fe200000014ff */
[-C--:B------:R-:W-:Y:S01]  /*7e10*/  IMAD R18, R85, R80.reuse, R18 ;  /* 0x0000005055127224 */ /* 0x080fe200078e0212 */
[----:B------:R-:W-:Y:S01]  /*7e20*/  SHF.R.S32.HI R82, RZ, 0x18, R131 ;  /* 0x00000018ff527819 */ /* 0x000fe20000011483 */
[-C--:B------:R-:W-:Y:S01]  /*7e30*/  IMAD R23, R88, R80.reuse, R23 ;  /* 0x0000005058177224 */ /* 0x080fe200078e0217 */
[----:B------:R-:W-:Y:S01]  /*7e40*/  SHF.R.S32.HI R83, RZ, 0x18, R130 ;  /* 0x00000018ff537819 */ /* 0x000fe20000011482 */
[-C--:B------:R-:W-:Y:S01]  /*7e50*/  IMAD R20, R81, R80.reuse, R20 ;  /* 0x0000005051147224 */ /* 0x080fe200078e0214 */
[----:B------:R-:W-:Y:S01]  /*7e60*/  SHF.R.S32.HI R89, RZ, 0x18, R89 ;  /* 0x00000018ff597819 */ /* 0x000fe20000011459 */
[-C--:B------:R-:W-:Y:S01]  /*7e70*/  IMAD R21, R82, R80.reuse, R21 ;  /* 0x0000005052157224 */ /* 0x080fe200078e0215 */
[----:B------:R-:W-:Y:S01]  /*7e80*/  MOV R81, R129 ;  /* 0x0000008100517202 */ /* 0x000fe20000000f00 */
[-C--:B------:R-:W-:Y:S01]  /*7e90*/  IMAD R22, R83, R80.reuse, R22 ;  /* 0x0000005053167224 */ /* 0x080fe200078e0216 */
[----:B------:R-:W-:Y:S01]  /*7ea0*/  SHF.L.U32 R127, R90, 0x8, RZ ;  /* 0x000000085a7f7819 */ /* 0x000fe200000006ff */
[-C--:B------:R-:W-:Y:S01]  /*7eb0*/  IMAD R27, R89, R80.reuse, R27 ;  /* 0x00000050591b7224 */ /* 0x080fe200078e021b */
[----:B------:R-:W-:Y:S01]  /*7ec0*/  SHF.R.S32.HI R82, RZ, 0x18, R128 ;  /* 0x00000018ff527819 */ /* 0x000fe20000011480 */
[----:B------:R-:W-:Y:S01]  /*7ed0*/  IMAD R24, R81, R80, R24 ;  /* 0x0000005051187224 */ /* 0x000fe200078e0218 */
[----:B------:R-:W-:Y:S01]  /*7ee0*/  SHF.R.S32.HI R81, RZ, 0x18, R127 ;  /* 0x00000018ff517819 */ /* 0x000fe2000001147f */
[----:B------:R-:W-:Y:S01]  /*7ef0*/  IMAD R28, R78, R32, RZ ;  /* 0x000000204e1c7224 */ /* 0x000fe200078e02ff */
[----:B------:R-:W-:Y:S01]  /*7f00*/  SHF.R.S32.HI R90, RZ, 0x18, R90 ;  /* 0x00000018ff5a7819 */ /* 0x000fe2000001145a */
[----:B------:R-:W-:Y:S01]  /*7f10*/  IMAD R25, R82, R80, R25 ;  /* 0x0000005052197224 */ /* 0x000fe200078e0219 */
[----:B------:R-:W-:Y:S01]  /*7f20*/  MOV R83, R126 ;  /* 0x0000007e00537202 */ /* 0x000fe20000000f00 */
[-C--:B------:R-:W-:Y:S01]  /*7f30*/  IMAD R26, R81, R80.reuse, R26 ;  /* 0x00000050511a7224 */ /* 0x080fe200078e021a */
[----:B------:R-:W-:Y:S01]  /*7f40*/  SHF.L.U32 R124, R91, 0x8, RZ ;  /* 0x000000085b7c7819 */ /* 0x000fe200000006ff */
[----:B------:R-:W-:Y:S01]  /*7f50*/  IMAD R29, R78, R33, RZ ;  /* 0x000000214e1d7224 */ /* 0x000fe200078e02ff */
[----:B------:R-:W-:Y:S01]  /*7f60*/  SHF.R.S32.HI R82, RZ, 0x18, R125 ;  /* 0x00000018ff527819 */ /* 0x000fe2000001147d */
[----:B------:R-:W-:Y:S01]  /*7f70*/  IMAD R31, R90, R80, R31 ;  /* 0x000000505a1f7224 */ /* 0x000fe200078e021f */
[----:B------:R-:W-:Y:S01]  /*7f80*/  SHF.R.S32.HI R85, RZ, 0x18, R124 ;  /* 0x00000018ff557819 */ /* 0x000fe2000001147c */
[C---:B------:R-:W-:Y:S01]  /*7f90*/  IMAD R30, R78.reuse, R34, RZ ;  /* 0x000000224e1e7224 */ /* 0x040fe200078e02ff */
[----:B------:R-:W-:Y:S01]  /*7fa0*/  I2IP.S8.S32.SAT R151, R5, R4, R151 ;  /* 0x0000000405977239 */ /* 0x000fe20000001497 */
[----:B------:R-:W-:Y:S01]  /*7fb0*/  IMAD R28, R83, R80, R28 ;  /* 0x00000050531c7224 */ /* 0x000fe200078e021c */
[----:B------:R-:W-:Y:S01]  /*7fc0*/  SHF.R.S32.HI R91, RZ, 0x18, R91 ;  /* 0x00000018ff5b7819 */ /* 0x000fe2000001145b */
[----:B------:R-:W-:Y:S01]  /*7fd0*/  IMAD R35, R78, R35, RZ ;  /* 0x000000234e237224 */ /* 0x000fe200078e02ff */
[----:B------:R-:W-:Y:S01]  /*7fe0*/  I2IP.S8.S32.SAT R160, R23, R18, RZ ;  /* 0x0000001217a07239 */ /* 0x000fe200000014ff */
[----:B------:R-:W-:Y:S01]  /*7ff0*/  IMAD R29, R82, R80, R29 ;  /* 0x00000050521d7224 */ /* 0x000fe200078e021d */
[----:B------:R3:W-:Y:S01]  /*8000*/  STS.128 [R179+UR43+0x2400], R148 ;  /* 0x00240094b3007988 */ /* 0x0007e20008000c2b */
[----:B------:R-:W-:Y:S01]  /*8010*/  IMAD R32, R78, R36, RZ ;  /* 0x000000244e207224 */ /* 0x000fe200078e02ff */
[----:B------:R-:W-:Y:S01]  /*8020*/  I2IP.S8.S32.SAT R160, R17, R16, R160 ;  /* 0x0000001011a07239 */ /* 0x000fe200000014a0 */
[----:B------:R-:W-:Y:S01]  /*8030*/  IMAD R30, R85, R80, R30 ;  /* 0x00000050551e7224 */ /* 0x000fe200078e021e */
[----:B------:R-:W-:Y:S01]  /*8040*/  I2IP.S8.S32.SAT R161, R27, R22, RZ ;  /* 0x000000161ba17239 */ /* 0x000fe200000014ff */
[----:B------:R-:W-:Y:S01]  /*8050*/  IMAD.MOV.U32 R81, RZ, RZ, R123 ;  /* 0x000000ffff517224 */ /* 0x000fe200078e007b */
[----:B------:R-:W-:Y:S01]  /*8060*/  SHF.L.U32 R121, R92, 0x8, RZ ;  /* 0x000000085c797819 */ /* 0x000fe200000006ff */
[----:B------:R-:W-:Y:S01]  /*8070*/  IMAD R35, R91, R80, R35 ;  /* 0x000000505b237224 */ /* 0x000fe200078e0223 */
[----:B------:R-:W-:Y:S01]  /*8080*/  SHF.R.S32.HI R82, RZ, 0x18, R122 ;  /* 0x00000018ff527819 */ /* 0x000fe2000001147a */
[C---:B------:R-:W-:Y:S01]  /*8090*/  IMAD R33, R78.reuse, R37, RZ ;  /* 0x000000254e217224 */ /* 0x040fe200078e02ff */
[----:B------:R-:W-:Y:S01]  /*80a0*/  I2IP.S8.S32.SAT R161, R21, R20, R161 ;  /* 0x0000001415a17239 */ /* 0x000fe200000014a1 */
[----:B------:R-:W-:Y:S01]  /*80b0*/  IMAD R32, R81, R80, R32 ;  /* 0x0000005051207224 */ /* 0x000fe200078e0220 */
[----:B------:R-:W-:Y:S01]  /*80c0*/  SHF.R.S32.HI R81, RZ, 0x18, R121 ;  /* 0x00000018ff517819 */ /* 0x000fe20000011479 */
[C---:B------:R-:W-:Y:S01]  /*80d0*/  IMAD R34, R78.reuse, R38, RZ ;  /* 0x000000264e227224 */ /* 0x040fe200078e02ff */
[----:B------:R-:W-:Y:S01]  /*80e0*/  SHF.R.S32.HI R92, RZ, 0x18, R92 ;  /* 0x00000018ff5c7819 */ /* 0x000fe2000001145c */
[----:B------:R-:W-:Y:S01]  /*80f0*/  IMAD R39, R78, R39, RZ ;  /* 0x000000274e277224 */ /* 0x000fe200078e02ff */
[----:B------:R-:W-:Y:S01]  /*8100*/  I2IP.S8.S32.SAT R162, R31, R26, RZ ;  /* 0x0000001a1fa27239 */ /* 0x000fe200000014ff */
[----:B------:R-:W-:Y:S01]  /*8110*/  IMAD R33, R82, R80, R33 ;  /* 0x0000005052217224 */ /* 0x000fe200078e0221 */
[----:B------:R-:W-:Y:S01]  /*8120*/  MOV R83, R120 ;  /* 0x0000007800537202 */ /* 0x000fe20000000f00 */
[C---:B------:R-:W-:Y:S01]  /*8130*/  IMAD R36, R78.reuse, R40, RZ ;  /* 0x000000284e247224 */ /* 0x040fe200078e02ff */
[----:B------:R-:W-:Y:S01]  /*8140*/  I2IP.S8.S32.SAT R162, R25, R24, R162 ;  /* 0x0000001819a27239 */ /* 0x000fe200000014a2 */
[----:B------:R-:W-:Y:S01]  /*8150*/  IMAD R34, R81, R80, R34 ;  /* 0x0000005051227224 */ /* 0x000fe200078e0222 */
[----:B------:R-:W-:Y:S01]  /*8160*/  SHF.R.S32.HI R82, RZ, 0x18, R119 ;  /* 0x00000018ff527819 */ /* 0x000fe20000011477 */
[----:B------:R-:W-:Y:S01]  /*8170*/  IMAD R37, R78, R41, RZ ;  /* 0x000000294e257224 */ /* 0x000fe200078e02ff */
[----:B------:R-:W-:Y:S01]  /*8180*/  I2IP.S8.S32.SAT R163, R35, R30, RZ ;  /* 0x0000001e23a37239 */ /* 0x000fe200000014ff */
[----:B------:R-:W-:Y:S01]  /*8190*/  IMAD R39, R92, R80, R39 ;  /* 0x000000505c277224 */ /* 0x000fe200078e0227 */
[----:B------:R-:W-:Y:S01]  /*81a0*/  SHF.R.S32.HI R85, RZ, 0x18, R118 ;  /* 0x00000018ff557819 */ /* 0x000fe20000011476 */
[C---:B------:R-:W-:Y:S01]  /*81b0*/  IMAD R38, R78.reuse, R42, RZ ;  /* 0x0000002a4e267224 */ /* 0x040fe200078e02ff */
[----:B------:R-:W-:Y:S01]  /*81c0*/  I2IP.S8.S32.SAT R163, R29, R28, R163 ;  /* 0x0000001c1da37239 */ /* 0x000fe200000014a3 */
[----:B------:R-:W-:Y:S01]  /*81d0*/  IMAD R36, R83, R80, R36 ;  /* 0x0000005053247224 */ /* 0x000fe200078e0224 */
[----:B------:R-:W-:Y:S01]  /*81e0*/  I2IP.S8.S32.SAT R168, R39, R34, RZ ;  /* 0x0000002227a87239 */ /* 0x000fe200000014ff */
[----:B------:R-:W-:Y:S01]  /*81f0*/  IMAD R43, R78, R43, RZ ;  /* 0x0000002b4e2b7224 */ /* 0x000fe200078e02ff */
[----:B------:R-:W-:Y:S01]  /*8200*/  MOV R81, R117 ;  /* 0x0000007500517202 */ /* 0x000fe20000000f00 */
[----:B------:R-:W-:Y:S01]  /*8210*/  IMAD R37, R82, R80, R37 ;  /* 0x0000005052257224 */ /* 0x000fe200078e0225 */
[----:B------:R3:W-:Y:S01]  /*8220*/  STS.128 [R178+0x2400], R160 ;  /* 0x002400a0b2007388 */ /* 0x0007e20000000c00 */
[----:B------:R-:W-:Y:S01]  /*8230*/  IMAD R40, R78, R44, RZ ;  /* 0x0000002c4e287224 */ /* 0x000fe200078e02ff */
[----:B------:R-:W-:Y:S01]  /*8240*/  I2IP.S8.S32.SAT R168, R33, R32, R168 ;  /* 0x0000002021a87239 */ /* 0x000fe200000014a8 */
[-C--:B------:R-:W-:Y:S01]  /*8250*/  IMAD R38, R85, R80.reuse, R38 ;  /* 0x0000005055267224 */ /* 0x080fe200078e0226 */
[----:B------:R-:W-:Y:S01]  /*8260*/  SHF.L.U32 R112, R94, 0x8, RZ ;  /* 0x000000085e707819 */ /* 0x000fe200000006ff */
[-C--:B------:R-:W-:Y:S01]  /*8270*/  IMAD R43, R93, R80.reuse, R43 ;  /* 0x000000505d2b7224 */ /* 0x080fe200078e022b */
[----:B------:R-:W-:Y:S01]  /*8280*/  SHF.R.S32.HI R82, RZ, 0x18, R115 ;  /* 0x00000018ff527819 */ /* 0x000fe20000011473 */
[C---:B------:R-:W-:Y:S01]  /*8290*/  IMAD R41, R78.reuse, R45, RZ ;  /* 0x0000002d4e297224 */ /* 0x040fe200078e02ff */
[----:B------:R-:W-:Y:S01]  /*82a0*/  MOV R83, R111 ;  /* 0x0000006f00537202 */ /* 0x000fe20000000f00 */
[----:B------:R-:W-:Y:S01]  /*82b0*/  IMAD R40, R81, R80, R40 ;  /* 0x0000005051287224 */ /* 0x000fe200078e0228 */
[----:B------:R-:W-:Y:S01]  /*82c0*/  SHF.R.S32.HI R81, RZ, 0x18, R112 ;  /* 0x00000018ff517819 */ /* 0x000fe20000011470 */
[C---:B------:R-:W-:Y:S01]  /*82d0*/  IMAD R42, R78.reuse, R46, RZ ;  /* 0x0000002e4e2a7224 */ /* 0x040fe200078e02ff */
[----:B------:R-:W-:Y:S01]  /*82e0*/  SHF.R.S32.HI R94, RZ, 0x18, R94 ;  /* 0x00000018ff5e7819 */ /* 0x000fe2000001145e */
[----:B------:R-:W-:Y:S01]  /*82f0*/  IMAD R47, R78, R47, RZ ;  /* 0x0000002f4e2f7224 */ /* 0x000fe200078e02ff */
[----:B------:R-:W-:Y:S01]  /*8300*/  I2IP.S8.S32.SAT R169, R43, R38, RZ ;  /* 0x000000262ba97239 */ /* 0x000fe200000014ff */
[----:B------:R-:W-:Y:S01]  /*8310*/  IMAD R41, R82, R80, R41 ;  /* 0x0000005052297224 */ /* 0x000fe200078e0229 */
[----:B------:R-:W-:Y:S01]  /*8320*/  SHF.L.U32 R109, R95, 0x8, RZ ;  /* 0x000000085f6d7819 */ /* 0x000fe200000006ff */
[C---:B------:R-:W-:Y:S01]  /*8330*/  IMAD R44, R78.reuse, R48, RZ ;  /* 0x000000304e2c7224 */ /* 0x040fe200078e02ff */
[----:B------:R-:W-:Y:S01]  /*8340*/  I2IP.S8.S32.SAT R169, R37, R36, R169 ;  /* 0x0000002425a97239 */ /* 0x000fe200000014a9 */
[----:B------:R-:W-:Y:S01]  /*8350*/  IMAD R42, R81, R80, R42 ;  /* 0x00000050512a7224 */ /* 0x000fe200078e022a */
[----:B------:R-:W-:Y:S01]  /*8360*/  SHF.R.S32.HI R82, RZ, 0x18, R110 ;  /* 0x00000018ff527819 */ /* 0x000fe2000001146e */
[----:B------:R-:W-:Y:S01]  /*8370*/  IMAD R45, R78, R49, RZ ;  /* 0x000000314e2d7224 */ /* 0x000fe200078e02ff */
[----:B------:R-:W-:Y:S01]  /*8380*/  MOV R81, R116 ;  /* 0x0000007400517202 */ /* 0x000fe20000000f00 */
[----:B------:R-:W-:Y:S01]  /*8390*/  IMAD R47, R94, R80, R47 ;  /* 0x000000505e2f7224 */ /* 0x000fe200078e022f */
[----:B------:R-:W-:Y:S01]  /*83a0*/  SHF.R.S32.HI R85, RZ, 0x18, R109 ;  /* 0x00000018ff557819 */ /* 0x000fe2000001146d */
[C---:B------:R-:W-:Y:S01]  /*83b0*/  IMAD R46, R78.reuse, R50, RZ ;  /* 0x000000324e2e7224 */ /* 0x040fe200078e02ff */
[----:B------:R-:W-:Y:S01]  /*83c0*/  SHF.R.S32.HI R95, RZ, 0x18, R95 ;  /* 0x00000018ff5f7819 */ /* 0x000fe2000001145f */
[----:B------:R-:W-:Y:S01]  /*83d0*/  IMAD R44, R83, R80, R44 ;  /* 0x00000050532c7224 */ /* 0x000fe200078e022c */
[----:B------:R-:W-:Y:S01]  /*83e0*/  I2IP.S8.S32.SAT R170, R47, R42, RZ ;  /* 0x0000002a2faa7239 */ /* 0x000fe200000014ff */
[----:B------:R-:W-:Y:S01]  /*83f0*/  IMAD R51, R78, R51, RZ ;  /* 0x000000334e337224 */ /* 0x000fe200078e02ff */
[----:B------:R-:W-:Y:S01]  /*8400*/  SHF.L.U32 R113, R96, 0x8, RZ ;  /* 0x0000000860717819 */ /* 0x000fe200000006ff */
[----:B------:R-:W-:Y:S01]  /*8410*/  IMAD R45, R82, R80, R45 ;  /* 0x00000050522d7224 */ /* 0x000fe200078e022d */
[----:B------:R-:W-:Y:S01]  /*8420*/  I2IP.S8.S32.SAT R170, R41, R40, R170 ;  /* 0x0000002829aa7239 */ /* 0x000fe200000014aa */
[C---:B------:R-:W-:Y:S01]  /*8430*/  IMAD R48, R78.reuse, R52, RZ ;  /* 0x000000344e307224 */ /* 0x040fe200078e02ff */
[----:B------:R-:W-:Y:S01]  /*8440*/  SHF.R.S32.HI R82, RZ, 0x18, R114 ;  /* 0x00000018ff527819 */ /* 0x000fe20000011472 */
[-C--:B------:R-:W-:Y:S01]  /*8450*/  IMAD R46, R85, R80.reuse, R46 ;  /* 0x00000050552e7224 */ /* 0x080fe200078e022e */
[----:B------:R-:W-:Y:S01]  /*8460*/  SHF.R.S32.HI R83, RZ, 0x18, R113 ;  /* 0x00000018ff537819 */ /* 0x000fe20000011471 */
[C---:B------:R-:W-:Y:S01]  /*8470*/  IMAD R49, R78.reuse, R53, RZ ;  /* 0x000000354e317224 */ /* 0x040fe200078e02ff */
[----:B------:R-:W-:Y:S01]  /*8480*/  SHF.R.S32.HI R96, RZ, 0x18, R97 ;  /* 0x00000018ff607819 */ /* 0x000fe20000011461 */
[----:B------:R-:W-:Y:S01]  /*8490*/  IMAD R51, R95, R80, R51 ;  /* 0x000000505f337224 */ /* 0x000fe200078e0233 */
[----:B------:R-:W-:Y:S01]  /*84a0*/  SHF.L.U32 R106, R97, 0x8, RZ ;  /* 0x00000008616a7819 */ /* 0x000fe200000006ff */
[C---:B------:R-:W-:Y:S01]  /*84b0*/  IMAD R50, R78.reuse, R54, RZ ;  /* 0x000000364e327224 */ /* 0x040fe200078e02ff */
[----:B------:R-:W-:Y:S01]  /*84c0*/  SHF.R.S32.HI R97, RZ, 0x18, R98 ;  /* 0x00000018ff617819 */ /* 0x000fe20000011462 */
[----:B------:R-:W-:Y:S01]  /*84d0*/  IMAD R48, R81, R80, R48 ;  /* 0x0000005051307224 */ /* 0x000fe200078e0230 */
[----:B------:R-:W-:Y:S01]  /*84e0*/  I2IP.S8.S32.SAT R171, R51, R46, RZ ;  /* 0x0000002e33ab7239 */ /* 0x000fe200000014ff */
[----:B------:R-:W-:Y:S01]  /*84f0*/  IMAD R55, R78, R55, RZ ;  /* 0x000000374e377224 */ /* 0x000fe200078e02ff */
[----:B------:R-:W-:Y:S01]  /*8500*/  SHF.R.S32.HI R98, RZ, 0x18, R99 ;  /* 0x00000018ff627819 */ /* 0x000fe20000011463 */
[----:B------:R-:W-:Y:S01]  /*8510*/  IMAD R49, R82, R80, R49 ;  /* 0x0000005052317224 */ /* 0x000fe200078e0231 */
[----:B------:R-:W-:Y:S01]  /*8520*/  I2IP.S8.S32.SAT R171, R45, R44, R171 ;  /* 0x0000002c2dab7239 */ /* 0x000fe200000014ab */
[C---:B------:R-:W-:Y:S01]  /*8530*/  IMAD R52, R78.reuse, R56, RZ ;  /* 0x000000384e347224 */ /* 0x040fe200078e02ff */
[----:B------:R-:W-:Y:S01]  /*8540*/  SHF.R.S32.HI R82, RZ, 0x18, R107 ;  /* 0x00000018ff527819 */ /* 0x000fe2000001146b */
[-C--:B------:R-:W-:Y:S01]  /*8550*/  IMAD R50, R83, R80.reuse, R50 ;  /* 0x0000005053327224 */ /* 0x080fe200078e0232 */
[----:B------:R-:W-:Y:S01]  /*8560*/  SHF.R.S32.HI R83, RZ, 0x18, R106 ;  /* 0x00000018ff537819 */ /* 0x000fe2000001146a */
[----:B------:R-:W-:Y:S01]  /*8570*/  IMAD.MOV.U32 R81, RZ, RZ, R108 ;  /* 0x000000ffff517224 */ /* 0x000fe200078e006c */
[----:B------:R3:W-:Y:S01]  /*8580*/  STS.128 [R177+0x2400], R168 ;  /* 0x002400a8b1007388 */ /* 0x0007e20000000c00 */
[----:B------:R-:W-:Y:S01]  /*8590*/  IMAD R53, R78, R57, RZ ;  /* 0x000000394e357224 */ /* 0x000fe200078e02ff */
[----:B------:R-:W-:Y:S01]  /*85a0*/  SHF.L.U32 R100, R99, 0x8, RZ ;  /* 0x0000000863647819 */ /* 0x000fe200000006ff */
[----:B------:R-:W-:Y:S01]  /*85b0*/  IMAD R55, R84, R80, R55 ;  /* 0x0000005054377224 */ /* 0x000fe200078e0237 */
[----:B-1----:R-:W-:Y:S01]  /*85c0*/  IADD3 R187, PT, PT, R76, 0x1, RZ ;  /* 0x000000014cbb7810 */ /* 0x002fe20007ffe0ff */
[C---:B------:R-:W-:Y:S01]  /*85d0*/  IMAD R54, R78.reuse, R58, RZ ;  /* 0x0000003a4e367224 */ /* 0x040fe200078e02ff */
[----:B------:R-:W-:Y:S01]  /*85e0*/  SHF.R.S32.HI R85, RZ, 0x18, R100 ;  /* 0x00000018ff557819 */ /* 0x000fe20000011464 */
[----:B------:R-:W-:Y:S01]  /*85f0*/  IMAD R52, R81, R80, R52 ;  /* 0x0000005051347224 */ /* 0x000fe200078e0234 */
[----:B------:R-:W-:Y:S01]  /*8600*/  I2IP.S8.S32.SAT R192, R55, R50, RZ ;  /* 0x0000003237c07239 */ /* 0x000fe200000014ff */
[----:B------:R-:W-:Y:S01]  /*8610*/  IMAD R59, R78, R59, RZ ;  /* 0x0000003b4e3b7224 */ /* 0x000fe200078e02ff */
[----:B------:R-:W-:Y:S01]  /*8620*/  MOV R81, R105 ;  /* 0x0000006900517202 */ /* 0x000fe20000000f00 */
[----:B------:R-:W-:Y:S01]  /*8630*/  IMAD R53, R82, R80, R53 ;  /* 0x0000005052357224 */ /* 0x000fe200078e0235 */
[----:B------:R-:W-:Y:S01]  /*8640*/  I2IP.S8.S32.SAT R192, R49, R48, R192 ;  /* 0x0000003031c07239 */ /* 0x000fe200000014c0 */
[----:B------:R-:W-:Y:S01]  /*8650*/  IMAD R56, R78, R60, RZ ;  /* 0x0000003c4e387224 */ /* 0x000fe200078e02ff */
[----:B------:R-:W-:Y:S01]  /*8660*/  SHF.R.S32.HI R82, RZ, 0x18, R104 ;  /* 0x00000018ff527819 */ /* 0x000fe20000011468 */
[----:B------:R-:W-:Y:S01]  /*8670*/  IMAD R54, R83, R80, R54 ;  /* 0x0000005053367224 */ /* 0x000fe200078e0236 */
[----:B------:R-:W-:Y:S01]  /*8680*/  MOV R83, R102 ;  /* 0x0000006600537202 */ /* 0x000fe20000000f00 */
[-C--:B------:R-:W-:Y:S02]  /*8690*/  IMAD R59, R96, R80.reuse, R59 ;  /* 0x00000050603b7224 */ /* 0x080fe400078e023b */
[C---:B------:R-:W-:Y:S02]  /*86a0*/  IMAD R57, R78.reuse, R61, RZ ;  /* 0x0000003d4e397224 */ /* 0x040fe400078e02ff */
[----:B------:R-:W-:Y:S01]  /*86b0*/  IMAD R56, R81, R80, R56 ;  /* 0x0000005051387224 */ /* 0x000fe200078e0238 */
[----:B------:R-:W-:Y:S01]  /*86c0*/  SHF.R.S32.HI R81, RZ, 0x18, R103 ;  /* 0x00000018ff517819 */ /* 0x000fe20000011467 */
[C---:B------:R-:W-:Y:S01]  /*86d0*/  IMAD R58, R78.reuse, R62, RZ ;  /* 0x0000003e4e3a7224 */ /* 0x040fe200078e02ff */
[----:B------:R-:W-:Y:S01]  /*86e0*/  I2IP.S8.S32.SAT R193, R59, R54, RZ ;  /* 0x000000363bc17239 */ /* 0x000fe200000014ff */
[----:B------:R-:W-:Y:S02]  /*86f0*/  IMAD R63, R78, R63, RZ ;  /* 0x0000003f4e3f7224 */ /* 0x000fe400078e02ff */
[----:B------:R-:W-:Y:S01]  /*8700*/  IMAD R57, R82, R80, R57 ;  /* 0x0000005052397224 */ /* 0x000fe200078e0239 */
[----:B------:R-:W-:Y:S01]  /*8710*/  SHF.R.S32.HI R82, RZ, 0x18, R101 ;  /* 0x00000018ff527819 */ /* 0x000fe20000011465 */
[C---:B------:R-:W-:Y:S01]  /*8720*/  IMAD R60, R78.reuse, R64, RZ ;  /* 0x000000404e3c7224 */ /* 0x040fe200078e02ff */
[----:B------:R-:W-:Y:S01]  /*8730*/  I2IP.S8.S32.SAT R193, R53, R52, R193 ;  /* 0x0000003435c17239 */ /* 0x000fe200000014c1 */
[-C--:B------:R-:W-:Y:S02]  /*8740*/  IMAD R58, R81, R80.reuse, R58 ;  /* 0x00000050513a7224 */ /* 0x080fe400078e023a */
[C---:B------:R-:W-:Y:S02]  /*8750*/  IMAD R61, R78.reuse, R65, RZ ;  /* 0x000000414e3d7224 */ /* 0x040fe400078e02ff */
[-C--:B------:R-:W-:Y:S02]  /*8760*/  IMAD R63, R97, R80.reuse, R63 ;  /* 0x00000050613f7224 */ /* 0x080fe400078e023f */
[----:B------:R-:W-:Y:S02]  /*8770*/  IMAD R60, R83, R80, R60 ;  /* 0x00000050533c7224 */ /* 0x000fe400078e023c */
[----:B------:R-:W-:Y:S01]  /*8780*/  IMAD R62, R78, R66, RZ ;  /* 0x000000424e3e7224 */ /* 0x000fe200078e02ff */
[----:B------:R-:W-:Y:S01]  /*8790*/  I2IP.S8.S32.SAT R194, R63, R58, RZ ;  /* 0x0000003a3fc27239 */ /* 0x000fe200000014ff */
[----:B------:R-:W-:Y:S02]  /*87a0*/  IMAD R61, R82, R80, R61 ;  /* 0x00000050523d7224 */ /* 0x000fe400078e023d */
[----:B------:R-:W-:Y:S01]  /*87b0*/  IMAD R67, R78, R67, RZ ;  /* 0x000000434e437224 */ /* 0x000fe200078e02ff */
[----:B------:R-:W-:Y:S01]  /*87c0*/  I2IP.S8.S32.SAT R194, R57, R56, R194 ;  /* 0x0000003839c27239 */ /* 0x000fe200000014c2 */
[-C--:B------:R-:W-:Y:S02]  /*87d0*/  IMAD R62, R85, R80.reuse, R62 ;  /* 0x00000050553e7224 */ /* 0x080fe400078e023e */
[----:B------:R-:W-:Y:S05]  /*87e0*/  IMAD R67, R98, R80, R67 ;  /* 0x0000005062437224 */ /* 0x000fea00078e0243 */
[----:B------:R-:W-:Y:S04]  /*87f0*/  I2IP.S8.S32.SAT R189, R67, R62, RZ ;  /* 0x0000003e43bd7239 */ /* 0x000fe800000014ff */
[----:B------:R-:W-:Y:S05]  /*8800*/  I2IP.S8.S32.SAT R195, R61, R60, R189 ;  /* 0x0000003c3dc37239 */ /* 0x000fea00000014bd */
[----:B------:R3:W-:Y:S01]  /*8810*/  STS.128 [R176+0x2400], R192 ;  /* 0x002400c0b0007388 */ /* 0x0007e20000000c00 */
[----:B------:R-:W-:Y:S01]  /*8820*/  @!PT LDS RZ, [RZ] ;  /* 0x00000000fffff984 */ /* 0x000fe20000000800 */
[----:B------:R-:W-:Y:S01]  /*8830*/  @!PT LDS RZ, [RZ] ;  /* 0x00000000fffff984 */ /* 0x000fe20000000800 */
[----:B------:R-:W-:Y:S01]  /*8840*/  @!PT LDS RZ, [RZ] ;  /* 0x00000000fffff984 */ /* 0x000fe20000000800 */
[----:B------:R-:W-:Y:S01]  /*8850*/  @!PT LDS RZ, [RZ] ;  /* 0x00000000fffff984 */ /* 0x000fe20000000800 */
[----:B------:R1:W-:Y:S07]  /*8860*/  MEMBAR.ALL.CTA ;  /* 0x0000000000007992 */ /* 0x0003ee0000008000 */
[----:B-1----:R-:W1:Y:S02]  /*8870*/  FENCE.VIEW.ASYNC.S ;  /* 0x00000000000073c6 */ /* 0x002e640000000000 */
[----:B-1----:R-:W-:Y:S06]  /*8880*/  BAR.SYNC.DEFER_BLOCKING 0x1, 0x80 ;  /* 0x0042000000007b1d */ /* 0x002fec0000010000 */
[----:B------:R-:W-:Y:S05]  /*8890*/  @P0 BRA `(.L_x_149) ;  /* 0x0000000000340947 */ /* 0x000fea0003800000 */
[----:B------:R-:W-:Y:S01]  /*88a0*/  UIADD3 UR12, UPT, UPT, UR43, 0x2400, URZ ;  /* 0x000024002b0c7890 */ /* 0x000fe2000fffe0ff */
[----:B------:R-:W-:Y:S01]  /*88b0*/  R2UR UR9, R166 ;  /* 0x00000000a60972ca */ /* 0x000fe200000e0000 */
[----:B------:R-:W-:Y:S01]  /*88c0*/  UIADD3 UR10, UP0, UPT, UR46, 0x680, URZ ;  /* 0x000006802e0a7890 */ /* 0x000fe2000ff1e0ff */
[----:B------:R-:W-:Y:S01]  /*88d0*/  R2UR UR8, R165 ;  /* 0x00000000a50872ca */ /* 0x000fe200000e0000 */
[----:B------:R-:W-:Y:S02]  /*88e0*/  UMOV UR7, UR36 ;  /* 0x0000002400077c82 */ /* 0x000fe40008000000 */
[----:B------:R-:W-:Y:S01]  /*88f0*/  IMAD.U32 R185, RZ, RZ, UR12 ;  /* 0x0000000cffb97e24 */ /* 0x000fe2000f8e00ff */
[----:B------:R-:W-:Y:S04]  /*8900*/  UIADD3.X UR11, UPT, UPT, URZ, UR47, URZ, UP0, !UPT ;  /* 0x0000002fff0b7290 */ /* 0x000fe800087fe4ff */
[----:B------:R-:W-:Y:S03]  /*8910*/  R2UR UR4, R185 ;  /* 0x00000000b90472ca */ /* 0x000fe600000e0000 */
[----:B------:R-:W-:Y:S02]  /*8920*/  USHF.L.U32 UR5, UR9, 0x6, URZ ;  /* 0x0000000609057899 */ /* 0x000fe400080006ff */
[----:B------:R-:W-:Y:S09]  /*8930*/  USHF.L.U32 UR6, UR8, 0x7, URZ ;  /* 0x0000000708067899 */ /* 0x000ff200080006ff */
[----:B------:R1:W-:Y:S01]  /*8940*/  UTMASTG.3D [UR4], [UR10] ;  /* 0x000000040a0073b5 */ /* 0x0003e20008010000 */
[----:B------:R0:W-:Y:S01]  /*8950*/  UTMACMDFLUSH ;  /* 0x00000000000079b7 */ /* 0x0001e20000000000 */
[----:B-1----:R-:W-:Y:S04]  /*8960*/  DEPBAR.LE SB0, 0x0 ;  /* 0x000080000000791a */ /* 0x002fe80000000000 */
.L_x_149:
[----:B------:R-:W-:Y:S05]  /*8970*/  BSYNC.RECONVERGENT B0 ;  /* 0x0000000000007941 */ /* 0x000fea0003800200 */
.L_x_148:
[----:B------:R-:W-:Y:S01]  /*8980*/  BAR.SYNC.DEFER_BLOCKING 0x1, 0x80 ;  /* 0x0042000000007b1d */ /* 0x000fe20000010000 */
[----:B------:R-:W-:Y:S01]  /*8990*/  ISETP.NE.AND P2, PT, R186, RZ, PT ;  /* 0x000000ffba00720c */ /* 0x000fe20003f45270 */
[----:B------:R-:W-:Y:S01]  /*89a0*/  IMAD.IADD R166, R75, 0x1, R145 ;  /* 0x000000014ba67824 */ /* 0x000fe200078e0291 */
[----:B------:R-:W-:Y:S01]  /*89b0*/  ISETP.NE.AND P0, PT, R188, 0x2, PT ;  /* 0x00000002bc00780c */ /* 0x000fe20003f05270 */
[----:B------:R-:W-:Y:S01]  /*89c0*/  IMAD.IADD R165, R77, 0x1, R164 ;  /* 0x000000014da57824 */ /* 0x000fe200078e02a4 */
[----:B------:R-:W-:Y:S02]  /*89d0*/  ISETP.NE.AND P1, PT, R187, 0x4, PT ;  /* 0x00000004bb00780c */ /* 0x000fe40003f25270 */
[----:B------:R-:W-:Y:S02]  /*89e0*/  SEL R0, RZ, 0x1, P0 ;  /* 0x00000001ff007807 */ /* 0x000fe40000000000 */
[----:B------:R-:W-:Y:S02]  /*89f0*/  SEL R3, RZ, 0x1, P1 ;  /* 0x00000001ff037807 */ /* 0x000fe40000800000 */
[----:B------:R-:W-:Y:S02]  /*8a00*/  LOP3.LUT R183, R183, R0, RZ, 0x3c, !PT ;  /* 0x00000000b7b77212 */ /* 0x000fe400078e3cff */
[----:B------:R-:W-:Y:S02]  /*8a10*/  LOP3.LUT R184, R184, R3, RZ, 0x3c, !PT ;  /* 0x00000003b8b87212 */ /* 0x000fe400078e3cff */
[----:B------:R-:W-:Y:S02]  /*8a20*/  @P2 R2UR UR36, R181 ;  /* 0x00000000b52422ca */ /* 0x000fe400000e0000 */
[----:B------:R-:W-:Y:S02]  /*8a30*/  SEL R188, R188, RZ, P0 ;  /* 0x000000ffbcbc7207 */ /* 0x000fe40000000000 */
[----:B------:R-:W-:Y:S01]  /*8a40*/  SEL R76, R187, RZ, P1 ;  /* 0x000000ffbb4c7207 */ /* 0x000fe20000800000 */
[----:B------:R-:W-:Y:S10]  /*8a50*/  @P2 BRA `(.L_x_150) ;  /* 0xffffffdc00382947 */ /* 0x000ff4000383ffff */
[----:B------:R-:W-:Y:S05]  /*8a60*/  EXIT ;  /* 0x000000000000794d */ /* 0x000fea0003800000 */
.L_x_25:
[----:B--2---:R2:W4:Y:S02]  /*8a70*/  SYNCS.PHASECHK.TRANS64.TRYWAIT P0, [R3+URZ+0x320], R2 ;  /* 0x00032002030075a7 */ /* 0x00452400080011ff */
[----:B----4-:R-:W-:Y:S05]  /*8a80*/  @!P0 NANOSLEEP.SYNCS 0x989680 ;  /* 0x009896800000895d */ /* 0x010fea0003900000 */
[----:B------:R-:W4:Y:S02]  /*8a90*/  @!P0 SYNCS.PHASECHK.TRANS64 P0, [R3+URZ+0x320], R2 ;  /* 0x00032002030085a7 */ /* 0x000f2400080010ff */
[----:B----4-:R-:W-:Y:S05]  /*8aa0*/  @!P0 BRA `(.L_x_25) ;  /* 0xfffffffc00f08947 */ /* 0x010fea000383ffff */
[----:B------:R-:W-:Y:S05]  /*8ab0*/  BRA `(.L_x_151) ;  /* 0xffffff9000707947 */ /* 0x000fea000383ffff */
.L_x_28:
[----:B-1----:R-:W-:-:S07]  /*8ac0*/  MOV R2, UR33 ;  /* 0x0000002100027c02 */ /* 0x002fce0008000f00 */
.L_x_152:
[----:B-1----:R1:W2:Y:S02]  /*8ad0*/  SYNCS.PHASECHK.TRANS64.TRYWAIT P0, [R2+URZ+0x148], R5 ;  /* 0x00014805020075a7 */ /* 0x0022a400080011ff */
[----:B--2---:R-:W-:Y:S05]  /*8ae0*/  @!P0 NANOSLEEP.SYNCS 0x989680 ;  /* 0x009896800000895d */ /* 0x004fea0003900000 */
[----:B------:R-:W2:Y:S02]  /*8af0*/  @!P0 SYNCS.PHASECHK.TRANS64 P0, [R2+URZ+0x148], R5 ;  /* 0x00014805020085a7 */ /* 0x000ea400080010ff */
[----:B--2---:R-:W-:Y:S05]  /*8b00*/  @!P0 BRA `(.L_x_152) ;  /* 0xfffffffc00f08947 */ /* 0x004fea000383ffff */
[----:B------:R-:W-:Y:S05]  /*8b10*/  BRA `(.L_x_27) ;  /* 0xffffff9000d87947 */ /* 0x000fea000383ffff */
.L_x_35:
[----:B-1----:R-:W-:-:S07]  /*8b20*/  MOV R2, UR17 ;  /* 0x0000001100027c02 */ /* 0x002fce0008000f00 */
.L_x_153:
[----:B-1----:R1:W2:Y:S02]  /*8b30*/  SYNCS.PHASECHK.TRANS64.TRYWAIT P0, [R2+URZ+0x148], R5 ;  /* 0x00014805020075a7 */ /* 0x0022a400080011ff */
[----:B--2---:R-:W-:Y:S05]  /*8b40*/  @!P0 NANOSLEEP.SYNCS 0x989680 ;  /* 0x009896800000895d */ /* 0x004fea0003900000 */
[----:B------:R-:W2:Y:S02]  /*8b50*/  @!P0 SYNCS.PHASECHK.TRANS64 P0, [R2+URZ+0x148], R5 ;  /* 0x00014805020085a7 */ /* 0x000ea400080010ff */
[----:B--2---:R-:W-:Y:S05]  /*8b60*/  @!P0 BRA `(.L_x_153) ;  /* 0xfffffffc00f08947 */ /* 0x004fea000383ffff */
[----:B------:R-:W-:Y:S05]  /*8b70*/  BRA `(.L_x_34) ;  /* 0xffffff9400947947 */ /* 0x000fea000383ffff */
.L_x_40:
[----:B-1----:R1:W2:Y:S02]  /*8b80*/  SYNCS.PHASECHK.TRANS64.TRYWAIT P0, [R2+URZ+0x2b0], R3 ;  /* 0x0002b003020075a7 */ /* 0x0022a400080011ff */
[----:B--2---:R-:W-:Y:S05]  /*8b90*/  @!P0 NANOSLEEP.SYNCS 0x989680 ;  /* 0x009896800000895d */ /* 0x004fea0003900000 */
[----:B------:R-:W2:Y:S02]  /*8ba0*/  @!P0 SYNCS.PHASECHK.TRANS64 P0, [R2+URZ+0x2b0], R3 ;  /* 0x0002b003020085a7 */ /* 0x000ea400080010ff */
[----:B--2---:R-:W-:Y:S05]  /*8bb0*/  @!P0 BRA `(.L_x_40) ;  /* 0xfffffffc00f08947 */ /* 0x004fea000383ffff */
[----:B------:R-:W-:Y:S05]  /*8bc0*/  BRA `(.L_x_154) ;  /* 0xffffff9800387947 */ /* 0x000fea000383ffff */
.L_x_44:
[----:B---3--:R-:W-:-:S07]  /*8bd0*/  MOV R0, UR5 ;  /* 0x0000000500007c02 */ /* 0x008fce0008000f00 */
.L_x_155:
[----:B-1----:R1:W2:Y:S02]  /*8be0*/  SYNCS.PHASECHK.TRANS64.TRYWAIT P0, [R0+URZ], R3 ;  /* 0x00000003000075a7 */ /* 0x0022a400080011ff */
[----:B--2---:R-:W-:Y:S05]  /*8bf0*/  @!P0 NANOSLEEP.SYNCS 0x989680 ;  /* 0x009896800000895d */ /* 0x004fea0003900000 */
[----:B------:R-:W2:Y:S02]  /*8c00*/  @!P0 SYNCS.PHASECHK.TRANS64 P0, [R0+URZ], R3 ;  /* 0x00000003000085a7 */ /* 0x000ea400080010ff */
[----:B--2---:R-:W-:Y:S05]  /*8c10*/  @!P0 BRA `(.L_x_155) ;  /* 0xfffffffc00f08947 */ /* 0x004fea000383ffff */
[----:B------:R-:W-:Y:S05]  /*8c20*/  BRA `(.L_x_156) ;  /* 0xffffff9c00a87947 */ /* 0x000fea000383ffff */
.L_x_45:
[----:B---3--:R-:W-:-:S07]  /*8c30*/  MOV R0, UR5 ;  /* 0x0000000500007c02 */ /* 0x008fce0008000f00 */
.L_x_157:
[----:B-1----:R1:W2:Y:S02]  /*8c40*/  SYNCS.PHASECHK.TRANS64.TRYWAIT P0, [R0+URZ], R3 ;  /* 0x00000003000075a7 */ /* 0x0022a400080011ff */
[----:B--2---:R-:W-:Y:S05]  /*8c50*/  @!P0 NANOSLEEP.SYNCS 0x989680 ;  /* 0x009896800000895d */ /* 0x004fea0003900000 */
[----:B------:R-:W2:Y:S02]  /*8c60*/  @!P0 SYNCS.PHASECHK.TRANS64 P0, [R0+URZ], R3 ;  /* 0x00000003000085a7 */ /* 0x000ea400080010ff */
[----:B--2---:R-:W-:Y:S05]  /*8c70*/  @!P0 BRA `(.L_x_157) ;  /* 0xfffffffc00f08947 */ /* 0x004fea000383ffff */
[----:B------:R-:W-:Y:S05]  /*8c80*/  BRA `(.L_x_158) ;  /* 0xffffff9c00b47947 */ /* 0x000fea000383ffff */
.L_x_46:
[----:B---3--:R-:W-:-:S07]  /*8c90*/  MOV R0, UR5 ;  /* 0x0000000500007c02 */ /* 0x008fce0008000f00 */
.L_x_159:
[----:B-1----:R1:W2:Y:S02]  /*8ca0*/  SYNCS.PHASECHK.TRANS64.TRYWAIT P0, [R0+URZ], R3 ;  /* 0x00000003000075a7 */ /* 0x0022a400080011ff */
[----:B--2---:R-:W-:Y:S05]  /*8cb0*/  @!P0 NANOSLEEP.SYNCS 0x989680 ;  /* 0x009896800000895d */ /* 0x004fea0003900000 */
[----:B------:R-:W2:Y:S02]  /*8cc0*/  @!P0 SYNCS.PHASECHK.TRANS64 P0, [R0+URZ], R3 ;  /* 0x00000003000085a7 */ /* 0x000ea400080010ff */
[----:B--2---:R-:W-:Y:S05]  /*8cd0*/  @!P0 BRA `(.L_x_159) ;  /* 0xfffffffc00f08947 */ /* 0x004fea000383ffff */
[----:B------:R-:W-:Y:S05]  /*8ce0*/  BRA `(.L_x_160) ;  /* 0xffffff9c00c07947 */ /* 0x000fea000383ffff */
.L_x_47:
[----:B---3--:R-:W-:-:S07]  /*8cf0*/  MOV R0, UR5 ;  /* 0x0000000500007c02 */ /* 0x008fce0008000f00 */
.L_x_161:
[----:B-1----:R1:W2:Y:S02]  /*8d00*/  SYNCS.PHASECHK.TRANS64.TRYWAIT P0, [R0+URZ], R3 ;  /* 0x00000003000075a7 */ /* 0x0022a400080011ff */
[----:B--2---:R-:W-:Y:S05]  /*8d10*/  @!P0 NANOSLEEP.SYNCS 0x989680 ;  /* 0x009896800000895d */ /* 0x004fea0003900000 */
[----:B------:R-:W2:Y:S02]  /*8d20*/  @!P0 SYNCS.PHASECHK.TRANS64 P0, [R0+URZ], R3 ;  /* 0x00000003000085a7 */ /* 0x000ea400080010ff */
[----:B--2---:R-:W-:Y:S05]  /*8d30*/  @!P0 BRA `(.L_x_161) ;  /* 0xfffffffc00f08947 */ /* 0x004fea000383ffff */
[----:B------:R-:W-:Y:S05]  /*8d40*/  BRA `(.L_x_162) ;  /* 0xffffff9c00cc7947 */ /* 0x000fea000383ffff */
.L_x_48:
[----:B---3--:R-:W-:-:S07]  /*8d50*/  MOV R0, UR5 ;  /* 0x0000000500007c02 */ /* 0x008fce0008000f00 */
.L_x_163:
[----:B-1----:R1:W2:Y:S02]  /*8d60*/  SYNCS.PHASECHK.TRANS64.TRYWAIT P0, [R0+URZ], R3 ;  /* 0x00000003000075a7 */ /* 0x0022a400080011ff */
[----:B--2---:R-:W-:Y:S05]  /*8d70*/  @!P0 NANOSLEEP.SYNCS 0x989680 ;  /* 0x009896800000895d */ /* 0x004fea0003900000 */
[----:B------:R-:W2:Y:S02]  /*8d80*/  @!P0 SYNCS.PHASECHK.TRANS64 P0, [R0+URZ], R3 ;  /* 0x00000003000085a7 */ /* 0x000ea400080010ff */
[----:B--2---:R-:W-:Y:S05]  /*8d90*/  @!P0 BRA `(.L_x_163) ;  /* 0xfffffffc00f08947 */ /* 0x004fea000383ffff */
[----:B------:R-:W-:Y:S05]  /*8da0*/  BRA `(.L_x_164) ;  /* 0xffffff9c00d87947 */ /* 0x000fea000383ffff */
.L_x_49:
[----:B---3--:R-:W-:-:S07]  /*8db0*/  MOV R0, UR5 ;  /* 0x0000000500007c02 */ /* 0x008fce0008000f00 */
.L_x_165:
[----:B-1----:R1:W2:Y:S02]  /*8dc0*/  SYNCS.PHASECHK.TRANS64.TRYWAIT P0, [R0+URZ], R3 ;  /* 0x00000003000075a7 */ /* 0x0022a400080011ff */
[----:B--2---:R-:W-:Y:S05]  /*8dd0*/  @!P0 NANOSLEEP.SYNCS 0x989680 ;  /* 0x009896800000895d */ /* 0x004fea0003900000 */
[----:B------:R-:W2:Y:S02]  /*8de0*/  @!P0 SYNCS.PHASECHK.TRANS64 P0, [R0+URZ], R3 ;  /* 0x00000003000085a7 */ /* 0x000ea400080010ff */
[----:B--2---:R-:W-:Y:S05]  /*8df0*/  @!P0 BRA `(.L_x_165) ;  /* 0xfffffffc00f08947 */ /* 0x004fea000383ffff */
[----:B------:R-:W-:Y:S05]  /*8e00*/  BRA `(.L_x_166) ;  /* 0xffffff9c00e47947 */ /* 0x000fea000383ffff */
.L_x_50:
[----:B---3--:R-:W-:-:S07]  /*8e10*/  MOV R0, UR5 ;  /* 0x0000000500007c02 */ /* 0x008fce0008000f00 */
.L_x_167:
[----:B-1----:R1:W2:Y:S02]  /*8e20*/  SYNCS.PHASECHK.TRANS64.TRYWAIT P0, [R0+URZ], R3 ;  /* 0x00000003000075a7 */ /* 0x0022a400080011ff */
[----:B--2---:R-:W-:Y:S05]  /*8e30*/  @!P0 NANOSLEEP.SYNCS 0x989680 ;  /* 0x009896800000895d */ /* 0x004fea0003900000 */
[----:B------:R-:W2:Y:S02]  /*8e40*/  @!P0 SYNCS.PHASECHK.TRANS64 P0, [R0+URZ], R3 ;  /* 0x00000003000085a7 */ /* 0x000ea400080010ff */
[----:B--2---:R-:W-:Y:S05]  /*8e50*/  @!P0 BRA `(.L_x_167) ;  /* 0xfffffffc00f08947 */ /* 0x004fea000383ffff */
[----:B------:R-:W-:Y:S05]  /*8e60*/  BRA `(.L_x_168) ;  /* 0xffffff9c00f07947 */ /* 0x000fea000383ffff */
.L_x_51:
[----:B---3--:R-:W-:-:S07]  /*8e70*/  MOV R0, UR5 ;  /* 0x0000000500007c02 */ /* 0x008fce0008000f00 */
.L_x_169:
[----:B-1----:R1:W2:Y:S02]  /*8e80*/  SYNCS.PHASECHK.TRANS64.TRYWAIT P0, [R0+URZ], R3 ;  /* 0x00000003000075a7 */ /* 0x0022a400080011ff */
[----:B--2---:R-:W-:Y:S05]  /*8e90*/  @!P0 NANOSLEEP.SYNCS 0x989680 ;  /* 0x009896800000895d */ /* 0x004fea0003900000 */
[----:B------:R-:W2:Y:S02]  /*8ea0*/  @!P0 SYNCS.PHASECHK.TRANS64 P0, [R0+URZ], R3 ;  /* 0x00000003000085a7 */ /* 0x000ea400080010ff */
[----:B--2---:R-:W-:Y:S05]  /*8eb0*/  @!P0 BRA `(.L_x_169) ;  /* 0xfffffffc00f08947 */ /* 0x004fea000383ffff */
[----:B------:R-:W-:Y:S05]  /*8ec0*/  BRA `(.L_x_170) ;  /* 0xffffff9c00fc7947 */ /* 0x000fea000383ffff */
.L_x_52:
[----:B---3--:R-:W-:-:S07]  /*8ed0*/  MOV R0, UR5 ;  /* 0x0000000500007c02 */ /* 0x008fce0008000f00 */
.L_x_171:
[----:B-1----:R1:W2:Y:S02]  /*8ee0*/  SYNCS.PHASECHK.TRANS64.TRYWAIT P0, [R0+URZ], R3 ;  /* 0x00000003000075a7 */ /* 0x0022a400080011ff */
[----:B--2---:R-:W-:Y:S05]  /*8ef0*/  @!P0 NANOSLEEP.SYNCS 0x989680 ;  /* 0x009896800000895d */ /* 0x004fea0003900000 */
[----:B------:R-:W2:Y:S02]  /*8f00*/  @!P0 SYNCS.PHASECHK.TRANS64 P0, [R0+URZ], R3 ;  /* 0x00000003000085a7 */ /* 0x000ea400080010ff */
[----:B--2---:R-:W-:Y:S05]  /*8f10*/  @!P0 BRA `(.L_x_171) ;  /* 0xfffffffc00f08947 */ /* 0x004fea000383ffff */
[----:B------:R-:W-:Y:S05]  /*8f20*/  BRA `(.L_x_172) ;  /* 0xffffffa000087947 */ /* 0x000fea000383ffff */
.L_x_53:
[----:B---3--:R-:W-:-:S07]  /*8f30*/  MOV R0, UR5 ;  /* 0x0000000500007c02 */ /* 0x008fce0008000f00 */
.L_x_173:
[----:B-1----:R1:W2:Y:S02]  /*8f40*/  SYNCS.PHASECHK.TRANS64.TRYWAIT P0, [R0+URZ], R3 ;  /* 0x00000003000075a7 */ /* 0x0022a400080011ff */
[----:B--2---:R-:W-:Y:S05]  /*8f50*/  @!P0 NANOSLEEP.SYNCS 0x989680 ;  /* 0x009896800000895d */ /* 0x004fea0003900000 */
[----:B------:R-:W2:Y:S02]  /*8f60*/  @!P0 SYNCS.PHASECHK.TRANS64 P0, [R0+URZ], R3 ;  /* 0x00000003000085a7 */ /* 0x000ea400080010ff */
[----:B--2---:R-:W-:Y:S05]  /*8f70*/  @!P0 BRA `(.L_x_173) ;  /* 0xfffffffc00f08947 */ /* 0x004fea000383ffff */
[----:B------:R-:W-:Y:S05]  /*8f80*/  BRA `(.L_x_174) ;  /* 0xffffffa000147947 */ /* 0x000fea000383ffff */
.L_x_54:
[----:B---3--:R-:W-:-:S07]  /*8f90*/  MOV R0, UR5 ;  /* 0x0000000500007c02 */ /* 0x008fce0008000f00 */
.L_x_175:
[----:B-1----:R1:W2:Y:S02]  /*8fa0*/  SYNCS.PHASECHK.TRANS64.TRYWAIT P0, [R0+URZ], R3 ;  /* 0x00000003000075a7 */ /* 0x0022a400080011ff */
[----:B--2---:R-:W-:Y:S05]  /*8fb0*/  @!P0 NANOSLEEP.SYNCS 0x989680 ;  /* 0x009896800000895d */ /* 0x004fea0003900000 */
[----:B------:R-:W2:Y:S02]  /*8fc0*/  @!P0 SYNCS.PHASECHK.TRANS64 P0, [R0+URZ], R3 ;  /* 0x00000003000085a7 */ /* 0x000ea400080010ff */
[----:B--2---:R-:W-:Y:S05]  /*8fd0*/  @!P0 BRA `(.L_x_175) ;  /* 0xfffffffc00f08947 */ /* 0x004fea000383ffff */
[----:B------:R-:W-:Y:S05]  /*8fe0*/  BRA `(.L_x_176) ;  /* 0xffffffa000207947 */ /* 0x000fea000383ffff */
.L_x_55:
[----:B---3--:R-:W-:-:S07]  /*8ff0*/  MOV R0, UR5 ;  /* 0x0000000500007c02 */ /* 0x008fce0008000f00 */
.L_x_177:
[----:B-1----:R1:W2:Y:S02]  /*9000*/  SYNCS.PHASECHK.TRANS64.TRYWAIT P0, [R0+URZ], R3 ;  /* 0x00000003000075a7 */ /* 0x0022a400080011ff */
[----:B--2---:R-:W-:Y:S05]  /*9010*/  @!P0 NANOSLEEP.SYNCS 0x989680 ;  /* 0x009896800000895d */ /* 0x004fea0003900000 */
[----:B------:R-:W2:Y:S02]  /*9020*/  @!P0 SYNCS.PHASECHK.TRANS64 P0, [R0+URZ], R3 ;  /* 0x00000003000085a7 */ /* 0x000ea400080010ff */
[----:B--2---:R-:W-:Y:S05]  /*9030*/  @!P0 BRA `(.L_x_177) ;  /* 0xfffffffc00f08947 */ /* 0x004fea000383ffff */
[----:B------:R-:W-:Y:S05]  /*9040*/  BRA `(.L_x_178) ;  /* 0xffffffa0002c7947 */ /* 0x000fea000383ffff */
.L_x_56:
[----:B---3--:R-:W-:-:S07]  /*9050*/  MOV R0, UR5 ;  /* 0x0000000500007c02 */ /* 0x008fce0008000f00 */
.L_x_179:
[----:B-1----:R1:W2:Y:S02]  /*9060*/  SYNCS.PHASECHK.TRANS64.TRYWAIT P0, [R0+URZ], R3 ;  /* 0x00000003000075a7 */ /* 0x0022a400080011ff */
[----:B--2---:R-:W-:Y:S05]  /*9070*/  @!P0 NANOSLEEP.SYNCS 0x989680 ;  /* 0x009896800000895d */ /* 0x004fea0003900000 */
[----:B------:R-:W2:Y:S02]  /*9080*/  @!P0 SYNCS.PHASECHK.TRANS64 P0, [R0+URZ], R3 ;  /* 0x00000003000085a7 */ /* 0x000ea400080010ff */
[----:B--2---:R-:W-:Y:S05]  /*9090*/  @!P0 BRA `(.L_x_179) ;  /* 0xfffffffc00f08947 */ /* 0x004fea000383ffff */
[----:B------:R-:W-:Y:S05]  /*90a0*/  BRA `(.L_x_180) ;  /* 0xffffffa000387947 */ /* 0x000fea000383ffff */
.L_x_57:
[----:B---3--:R-:W-:-:S07]  /*90b0*/  MOV R0, UR5 ;  /* 0x0000000500007c02 */ /* 0x008fce0008000f00 */
.L_x_181:
[----:B-1----:R1:W2:Y:S02]  /*90c0*/  SYNCS.PHASECHK.TRANS64.TRYWAIT P0, [R0+URZ], R3 ;  /* 0x00000003000075a7 */ /* 0x0022a400080011ff */
[----:B--2---:R-:W-:Y:S05]  /*90d0*/  @!P0 NANOSLEEP.SYNCS 0x989680 ;  /* 0x009896800000895d */ /* 0x004fea0003900000 */
[----:B------:R-:W2:Y:S02]  /*90e0*/  @!P0 SYNCS.PHASECHK.TRANS64 P0, [R0+URZ], R3 ;  /* 0x00000003000085a7 */ /* 0x000ea400080010ff */
[----:B--2---:R-:W-:Y:S05]  /*90f0*/  @!P0 BRA `(.L_x_181) ;  /* 0xfffffffc00f08947 */ /* 0x004fea000383ffff */
[----:B------:R-:W-:Y:S05]  /*9100*/  BRA `(.L_x_182) ;  /* 0xffffffa000447947 */ /* 0x000fea000383ffff */
.L_x_58:
[----:B---3--:R-:W-:-:S07]  /*9110*/  MOV R0, UR5 ;  /* 0x0000000500007c02 */ /* 0x008fce0008000f00 */
.L_x_183:
[----:B-1----:R1:W2:Y:S02]  /*9120*/  SYNCS.PHASECHK.TRANS64.TRYWAIT P0, [R0+URZ], R3 ;  /* 0x00000003000075a7 */ /* 0x0022a400080011ff */
[----:B--2---:R-:W-:Y:S05]  /*9130*/  @!P0 NANOSLEEP.SYNCS 0x989680 ;  /* 0x009896800000895d */ /* 0x004fea0003900000 */
[----:B------:R-:W2:Y:S02]  /*9140*/  @!P0 SYNCS.PHASECHK.TRANS64 P0, [R0+URZ], R3 ;  /* 0x00000003000085a7 */ /* 0x000ea400080010ff */
[----:B--2---:R-:W-:Y:S05]  /*9150*/  @!P0 BRA `(.L_x_183) ;  /* 0xfffffffc00f08947 */ /* 0x004fea000383ffff */
[----:B------:R-:W-:Y:S05]  /*9160*/  BRA `(.L_x_184) ;  /* 0xffffffa000507947 */ /* 0x000fea000383ffff */
.L_x_59:
[----:B---3--:R-:W-:-:S07]  /*9170*/  MOV R0, UR5 ;  /* 0x0000000500007c02 */ /* 0x008fce0008000f00 */
.L_x_185:
[----:B-1----:R1:W2:Y:S02]  /*9180*/  SYNCS.PHASECHK.TRANS64.TRYWAIT P0, [R0+URZ], R3 ;  /* 0x00000003000075a7 */ /* 0x0022a400080011ff */
[----:B--2---:R-:W-:Y:S05]  /*9190*/  @!P0 NANOSLEEP.SYNCS 0x989680 ;  /* 0x009896800000895d */ /* 0x004fea0003900000 */
[----:B------:R-:W2:Y:S02]  /*91a0*/  @!P0 SYNCS.PHASECHK.TRANS64 P0, [R0+URZ], R3 ;  /* 0x00000003000085a7 */ /* 0x000ea400080010ff */
[----:B--2---:R-:W-:Y:S05]  /*91b0*/  @!P0 BRA `(.L_x_185) ;  /* 0xfffffffc00f08947 */ /* 0x004fea000383ffff */
[----:B------:R-:W-:Y:S05]  /*91c0*/  BRA `(.L_x_186) ;  /* 0xffffffa0005c7947 */ /* 0x000fea000383ffff */
.L_x_60:
[----:B---3--:R-:W-:-:S07]  /*91d0*/  MOV R0, UR5 ;  /* 0x0000000500007c02 */ /* 0x008fce0008000f00 */
.L_x_187:
[----:B-1----:R1:W2:Y:S02]  /*91e0*/  SYNCS.PHASECHK.TRANS64.TRYWAIT P0, [R0+URZ], R3 ;  /* 0x00000003000075a7 */ /* 0x0022a400080011ff */
[----:B--2---:R-:W-:Y:S05]  /*91f0*/  @!P0 NANOSLEEP.SYNCS 0x989680 ;  /* 0x009896800000895d */ /* 0x004fea0003900000 */
[----:B------:R-:W2:Y:S02]  /*9200*/  @!P0 SYNCS.PHASECHK.TRANS64 P0, [R0+URZ], R3 ;  /* 0x00000003000085a7 */ /* 0x000ea400080010ff */
[----:B--2---:R-:W-:Y:S05]  /*9210*/  @!P0 BRA `(.L_x_187) ;  /* 0xfffffffc00f08947 */ /* 0x004fea000383ffff */
[----:B------:R-:W-:Y:S05]  /*9220*/  BRA `(.L_x_188) ;  /* 0xffffffa000687947 */ /* 0x000fea000383ffff */
.L_x_61:
[----:B---3--:R-:W-:-:S07]  /*9230*/  MOV R0, UR5 ;  /* 0x0000000500007c02 */ /* 0x008fce0008000f00 */
.L_x_189:
[----:B-1----:R1:W2:Y:S02]  /*9240*/  SYNCS.PHASECHK.TRANS64.TRYWAIT P0, [R0+URZ], R3 ;  /* 0x00000003000075a7 */ /* 0x0022a400080011ff */
[----:B--2---:R-:W-:Y:S05]  /*9250*/  @!P0 NANOSLEEP.SYNCS 0x989680 ;  /* 0x009896800000895d */ /* 0x004fea0003900000 */
[----:B------:R-:W2:Y:S02]  /*9260*/  @!P0 SYNCS.PHASECHK.TRANS64 P0, [R0+URZ], R3 ;  /* 0x00000003000085a7 */ /* 0x000ea400080010ff */
[----:B--2---:R-:W-:Y:S05]  /*9270*/  @!P0 BRA `(.L_x_189) ;  /* 0xfffffffc00f08947 */ /* 0x004fea000383ffff */
[----:B------:R-:W-:Y:S05]  /*9280*/  BRA `(.L_x_190) ;  /* 0xffffffa000747947 */ /* 0x000fea000383ffff */
.L_x_62:
[----:B---3--:R-:W-:-:S07]  /*9290*/  MOV R0, UR5 ;  /* 0x0000000500007c02 */ /* 0x008fce0008000f00 */
.L_x_191:
[----:B-1----:R1:W2:Y:S02]  /*92a0*/  SYNCS.PHASECHK.TRANS64.TRYWAIT P0, [R0+URZ], R3 ;  /* 0x00000003000075a7 */ /* 0x0022a400080011ff */
[----:B--2---:R-:W-:Y:S05]  /*92b0*/  @!P0 NANOSLEEP.SYNCS 0x989680 ;  /* 0x009896800000895d */ /* 0x004fea0003900000 */
[----:B------:R-:W2:Y:S02]  /*92c0*/  @!P0 SYNCS.PHASECHK.TRANS64 P0, [R0+URZ], R3 ;  /* 0x00000003000085a7 */ /* 0x000ea400080010ff */
[----:B--2---:R-:W-:Y:S05]  /*92d0*/  @!P0 BRA `(.L_x_191) ;  /* 0xfffffffc00f08947 */ /* 0x004fea000383ffff */
[----:B------:R-:W-:Y:S05]  /*92e0*/  BRA `(.L_x_192) ;  /* 0xffffffa000807947 */ /* 0x000fea000383ffff */
.L_x_63:
[----:B---3--:R-:W-:-:S07]  /*92f0*/  MOV R0, UR5 ;  /* 0x0000000500007c02 */ /* 0x008fce0008000f00 */
.L_x_193:
[----:B-1----:R1:W2:Y:S02]  /*9300*/  SYNCS.PHASECHK.TRANS64.TRYWAIT P0, [R0+URZ], R3 ;  /* 0x00000003000075a7 */ /* 0x0022a400080011ff */
[----:B--2---:R-:W-:Y:S05]  /*9310*/  @!P0 NANOSLEEP.SYNCS 0x989680 ;  /* 0x009896800000895d */ /* 0x004fea0003900000 */
[----:B------:R-:W2:Y:S02]  /*9320*/  @!P0 SYNCS.PHASECHK.TRANS64 P0, [R0+URZ], R3 ;  /* 0x00000003000085a7 */ /* 0x000ea400080010ff */
[----:B--2---:R-:W-:Y:S05]  /*9330*/  @!P0 BRA `(.L_x_193) ;  /* 0xfffffffc00f08947 */ /* 0x004fea000383ffff */
[----:B------:R-:W-:Y:S05]  /*9340*/  BRA `(.L_x_194) ;  /* 0xffffffa0008c7947 */ /* 0x000fea000383ffff */
.L_x_64:
[----:B---3--:R-:W-:-:S07]  /*9350*/  MOV R0, UR5 ;  /* 0x0000000500007c02 */ /* 0x008fce0008000f00 */
.L_x_195:
[----:B-1----:R1:W2:Y:S02]  /*9360*/  SYNCS.PHASECHK.TRANS64.TRYWAIT P0, [R0+URZ], R3 ;  /* 0x00000003000075a7 */ /* 0x0022a400080011ff */
[----:B--2---:R-:W-:Y:S05]  /*9370*/  @!P0 NANOSLEEP.SYNCS 0x989680 ;  /* 0x009896800000895d */ /* 0x004fea0003900000 */
[----:B------:R-:W2:Y:S02]  /*9380*/  @!P0 SYNCS.PHASECHK.TRANS64 P0, [R0+URZ], R3 ;  /* 0x00000003000085a7 */ /* 0x000ea400080010ff */
[----:B--2---:R-:W-:Y:S05]  /*9390*/  @!P0 BRA `(.L_x_195) ;  /* 0xfffffffc00f08947 */ /* 0x004fea000383ffff */
[----:B------:R-:W-:Y:S05]  /*93a0*/  BRA `(.L_x_196) ;  /* 0xffffffa000987947 */ /* 0x000fea000383ffff */
.L_x_65:
[----:B---3--:R-:W-:-:S07]  /*93b0*/  MOV R0, UR5 ;  /* 0x0000000500007c02 */ /* 0x008fce0008000f00 */
.L_x_197:
[----:B-1----:R1:W2:Y:S02]  /*93c0*/  SYNCS.PHASECHK.TRANS64.TRYWAIT P0, [R0+URZ], R3 ;  /* 0x00000003000075a7 */ /* 0x0022a400080011ff */
[----:B--2---:R-:W-:Y:S05]  /*93d0*/  @!P0 NANOSLEEP.SYNCS 0x989680 ;  /* 0x009896800000895d */ /* 0x004fea0003900000 */
[----:B------:R-:W2:Y:S02]  /*93e0*/  @!P0 SYNCS.PHASECHK.TRANS64 P0, [R0+URZ], R3 ;  /* 0x00000003000085a7 */ /* 0x000ea400080010ff */
[----:B--2---:R-:W-:Y:S05]  /*93f0*/  @!P0 BRA `(.L_x_197) ;  /* 0xfffffffc00f08947 */ /* 0x004fea000383ffff */
[----:B------:R-:W-:Y:S05]  /*9400*/  BRA `(.L_x_198) ;  /* 0xffffffa000a47947 */ /* 0x000fea000383ffff */
.L_x_66:
[----:B---3--:R-:W-:-:S07]  /*9410*/  MOV R0, UR5 ;  /* 0x0000000500007c02 */ /* 0x008fce0008000f00 */
.L_x_199:
[----:B-1----:R1:W2:Y:S02]  /*9420*/  SYNCS.PHASECHK.TRANS64.TRYWAIT P0, [R0+URZ], R3 ;  /* 0x00000003000075a7 */ /* 0x0022a400080011ff */
[----:B--2---:R-:W-:Y:S05]  /*9430*/  @!P0 NANOSLEEP.SYNCS 0x989680 ;  /* 0x009896800000895d */ /* 0x004fea0003900000 */
[----:B------:R-:W2:Y:S02]  /*9440*/  @!P0 SYNCS.PHASECHK.TRANS64 P0, [R0+URZ], R3 ;  /* 0x00000003000085a7 */ /* 0x000ea400080010ff */
[----:B--2---:R-:W-:Y:S05]  /*9450*/  @!P0 BRA `(.L_x_199) ;  /* 0xfffffffc00f08947 */ /* 0x004fea000383ffff */
[----:B------:R-:W-:Y:S05]  /*9460*/  BRA `(.L_x_200) ;  /* 0xffffffa000b07947 */ /* 0x000fea000383ffff */
.L_x_67:
[----:B---3--:R-:W-:-:S07]  /*9470*/  MOV R0, UR5 ;  /* 0x0000000500007c02 */ /* 0x008fce0008000f00 */
.L_x_201:
[----:B-1----:R1:W2:Y:S02]  /*9480*/  SYNCS.PHASECHK.TRANS64.TRYWAIT P0, [R0+URZ], R3 ;  /* 0x00000003000075a7 */ /* 0x0022a400080011ff */
[----:B--2---:R-:W-:Y:S05]  /*9490*/  @!P0 NANOSLEEP.SYNCS 0x989680 ;  /* 0x009896800000895d */ /* 0x004fea0003900000 */
[----:B------:R-:W2:Y:S02]  /*94a0*/  @!P0 SYNCS.PHASECHK.TRANS64 P0, [R0+URZ], R3 ;  /* 0x00000003000085a7 */ /* 0x000ea400080010ff */
[----:B--2---:R-:W-:Y:S05]  /*94b0*/  @!P0 BRA `(.L_x_201) ;  /* 0xfffffffc00f08947 */ /* 0x004fea000383ffff */
[----:B------:R-:W-:Y:S05]  /*94c0*/  BRA `(.L_x_202) ;  /* 0xffffffa000bc7947 */ /* 0x000fea000383ffff */
.L_x_68:
[----:B---3--:R-:W-:-:S07]  /*94d0*/  MOV R0, UR5 ;  /* 0x0000000500007c02 */ /* 0x008fce0008000f00 */
.L_x_203:
[----:B-1----:R1:W2:Y:S02]  /*94e0*/  SYNCS.PHASECHK.TRANS64.TRYWAIT P0, [R0+URZ], R3 ;  /* 0x00000003000075a7 */ /* 0x0022a400080011ff */
[----:B--2---:R-:W-:Y:S05]  /*94f0*/  @!P0 NANOSLEEP.SYNCS 0x989680 ;  /* 0x009896800000895d */ /* 0x004fea0003900000 */
[----:B------:R-:W2:Y:S02]  /*9500*/  @!P0 SYNCS.PHASECHK.TRANS64 P0, [R0+URZ], R3 ;  /* 0x00000003000085a7 */ /* 0x000ea400080010ff */
[----:B--2---:R-:W-:Y:S05]  /*9510*/  @!P0 BRA `(.L_x_203) ;  /* 0xfffffffc00f08947 */ /* 0x004fea000383ffff */
[----:B------:R-:W-:Y:S05]  /*9520*/  BRA `(.L_x_204) ;  /* 0xffffffa000c87947 */ /* 0x000fea000383ffff */
.L_x_69:
[----:B---3--:R-:W-:-:S07]  /*9530*/  MOV R0, UR5 ;  /* 0x0000000500007c02 */ /* 0x008fce0008000f00 */
.L_x_205:
[----:B-1----:R1:W2:Y:S02]  /*9540*/  SYNCS.PHASECHK.TRANS64.TRYWAIT P0, [R0+URZ], R3 ;  /* 0x00000003000075a7 */ /* 0x0022a400080011ff */
[----:B--2---:R-:W-:Y:S05]  /*9550*/  @!P0 NANOSLEEP.SYNCS 0x989680 ;  /* 0x009896800000895d */ /* 0x004fea0003900000 */
[----:B------:R-:W2:Y:S02]  /*9560*/  @!P0 SYNCS.PHASECHK.TRANS64 P0, [R0+URZ], R3 ;  /* 0x00000003000085a7 */ /* 0x000ea400080010ff */
[----:B--2---:R-:W-:Y:S05]  /*9570*/  @!P0 BRA `(.L_x_205) ;  /* 0xfffffffc00f08947 */ /* 0x004fea000383ffff */
[----:B------:R-:W-:Y:S05]  /*9580*/  BRA `(.L_x_206) ;  /* 0xffffffa000d47947 */ /* 0x000fea000383ffff */
.L_x_70:
[----:B---3--:R-:W-:-:S07]  /*9590*/  MOV R0, UR5 ;  /* 0x0000000500007c02 */ /* 0x008fce0008000f00 */
.L_x_207:
[----:B-1----:R1:W2:Y:S02]  /*95a0*/  SYNCS.PHASECHK.TRANS64.TRYWAIT P0, [R0+URZ], R3 ;  /* 0x00000003000075a7 */ /* 0x0022a400080011ff */
[----:B--2---:R-:W-:Y:S05]  /*95b0*/  @!P0 NANOSLEEP.SYNCS 0x989680 ;  /* 0x009896800000895d */ /* 0x004fea0003900000 */
[----:B------:R-:W2:Y:S02]  /*95c0*/  @!P0 SYNCS.PHASECHK.TRANS64 P0, [R0+URZ], R3 ;  /* 0x00000003000085a7 */ /* 0x000ea400080010ff */
[----:B--2---:R-:W-:Y:S05]  /*95d0*/  @!P0 BRA `(.L_x_207) ;  /* 0xfffffffc00f08947 */ /* 0x004fea000383ffff */
[----:B------:R-:W-:Y:S05]  /*95e0*/  BRA `(.L_x_208) ;  /* 0xffffffa000e07947 */ /* 0x000fea000383ffff */
.L_x_71:
[----:B---3--:R-:W-:-:S07]  /*95f0*/  MOV R0, UR5 ;  /* 0x0000000500007c02 */ /* 0x008fce0008000f00 */
.L_x_209:
[----:B-1----:R1:W2:Y:S02]  /*9600*/  SYNCS.PHASECHK.TRANS64.TRYWAIT P0, [R0+URZ], R3 ;  /* 0x00000003000075a7 */ /* 0x0022a400080011ff */
[----:B--2---:R-:W-:Y:S05]  /*9610*/  @!P0 NANOSLEEP.SYNCS 0x989680 ;  /* 0x009896800000895d */ /* 0x004fea0003900000 */
[----:B------:R-:W2:Y:S02]  /*9620*/  @!P0 SYNCS.PHASECHK.TRANS64 P0, [R0+URZ], R3 ;  /* 0x00000003000085a7 */ /* 0x000ea400080010ff */
[----:B--2---:R-:W-:Y:S05]  /*9630*/  @!P0 BRA `(.L_x_209) ;  /* 0xfffffffc00f08947 */ /* 0x004fea000383ffff */
[----:B------:R-:W-:Y:S05]  /*9640*/  BRA `(.L_x_210) ;  /* 0xffffffa000ec7947 */ /* 0x000fea000383ffff */
.L_x_72:
[----:B---3--:R-:W-:-:S07]  /*9650*/  MOV R0, UR5 ;  /* 0x0000000500007c02 */ /* 0x008fce0008000f00 */
.L_x_211:
[----:B-1----:R1:W2:Y:S02]  /*9660*/  SYNCS.PHASECHK.TRANS64.TRYWAIT P0, [R0+URZ], R3 ;  /* 0x00000003000075a7 */ /* 0x0022a400080011ff */
[----:B--2---:R-:W-:Y:S05]  /*9670*/  @!P0 NANOSLEEP.SYNCS 0x989680 ;  /* 0x009896800000895d */ /* 0x004fea0003900000 */
[----:B------:R-:W2:Y:S02]  /*9680*/  @!P0 SYNCS.PHASECHK.TRANS64 P0, [R0+URZ], R3 ;  /* 0x00000003000085a7 */ /* 0x000ea400080010ff */
[----:B--2---:R-:W-:Y:S05]  /*9690*/  @!P0 BRA `(.L_x_211) ;  /* 0xfffffffc00f08947 */ /* 0x004fea000383ffff */
[----:B------:R-:W-:Y:S05]  /*96a0*/  BRA `(.L_x_212) ;  /* 0xffffffa000f87947 */ /* 0x000fea000383ffff */
.L_x_73:
[----:B---3--:R-:W-:-:S07]  /*96b0*/  MOV R0, UR5 ;  /* 0x0000000500007c02 */ /* 0x008fce0008000f00 */
.L_x_213:
[----:B-1----:R1:W2:Y:S02]  /*96c0*/  SYNCS.PHASECHK.TRANS64.TRYWAIT P0, [R0+URZ], R3 ;  /* 0x00000003000075a7 */ /* 0x0022a400080011ff */
[----:B--2---:R-:W-:Y:S05]  /*96d0*/  @!P0 NANOSLEEP.SYNCS 0x989680 ;  /* 0x009896800000895d */ /* 0x004fea0003900000 */
[----:B------:R-:W2:Y:S02]  /*96e0*/  @!P0 SYNCS.PHASECHK.TRANS64 P0, [R0+URZ], R3 ;  /* 0x00000003000085a7 */ /* 0x000ea400080010ff */
[----:B--2---:R-:W-:Y:S05]  /*96f0*/  @!P0 BRA `(.L_x_213) ;  /* 0xfffffffc00f08947 */ /* 0x004fea000383ffff */
[----:B------:R-:W-:Y:S05]  /*9700*/  BRA `(.L_x_214) ;  /* 0xffffffa400047947 */ /* 0x000fea000383ffff */
.L_x_74:
[----:B---3--:R-:W-:-:S07]  /*9710*/  MOV R0, UR5 ;  /* 0x0000000500007c02 */ /* 0x008fce0008000f00 */
.L_x_215:
[----:B-1----:R1:W2:Y:S02]  /*9720*/  SYNCS.PHASECHK.TRANS64.TRYWAIT P0, [R0+URZ], R3 ;  /* 0x00000003000075a7 */ /* 0x0022a400080011ff */
[----:B--2---:R-:W-:Y:S05]  /*9730*/  @!P0 NANOSLEEP.SYNCS 0x989680 ;  /* 0x009896800000895d */ /* 0x004fea0003900000 */
[----:B------:R-:W2:Y:S02]  /*9740*/  @!P0 SYNCS.PHASECHK.TRANS64 P0, [R0+URZ], R3 ;  /* 0x00000003000085a7 */ /* 0x000ea400080010ff */
[----:B--2---:R-:W-:Y:S05]  /*9750*/  @!P0 BRA `(.L_x_215) ;  /* 0xfffffffc00f08947 */ /* 0x004fea000383ffff */
[----:B------:R-:W-:Y:S05]  /*9760*/  BRA `(.L_x_216) ;  /* 0xffffffa400107947 */ /* 0x000fea000383ffff */
.L_x_75:
[----:B---3--:R-:W-:-:S07]  /*9770*/  MOV R0, UR5 ;  /* 0x0000000500007c02 */ /* 0x008fce0008000f00 */
.L_x_217:
[----:B-1----:R1:W2:Y:S02]  /*9780*/  SYNCS.PHASECHK.TRANS64.TRYWAIT P0, [R0+URZ], R3 ;  /* 0x00000003000075a7 */ /* 0x0022a400080011ff */
[----:B--2---:R-:W-:Y:S05]  /*9790*/  @!P0 NANOSLEEP.SYNCS 0x989680 ;  /* 0x009896800000895d */ /* 0x004fea0003900000 */
[----:B------:R-:W2:Y:S02]  /*97a0*/  @!P0 SYNCS.PHASECHK.TRANS64 P0, [R0+URZ], R3 ;  /* 0x00000003000085a7 */ /* 0x000ea400080010ff */
[----:B--2---:R-:W-:Y:S05]  /*97b0*/  @!P0 BRA `(.L_x_217) ;  /* 0xfffffffc00f08947 */ /* 0x004fea000383ffff */
[----:B------:R-:W-:Y:S05]  /*97c0*/  BRA `(.L_x_218) ;  /* 0xffffffa4001c7947 */ /* 0x000fea000383ffff */
.L_x_76:
[----:B---3--:R-:W-:-:S07]  /*97d0*/  MOV R0, UR5 ;  /* 0x0000000500007c02 */ /* 0x008fce0008000f00 */
.L_x_219:
[----:B-1----:R1:W2:Y:S02]  /*97e0*/  SYNCS.PHASECHK.TRANS64.TRYWAIT P0, [R0+URZ], R3 ;  /* 0x00000003000075a7 */ /* 0x0022a400080011ff */
[----:B--2---:R-:W-:Y:S05]  /*97f0*/  @!P0 NANOSLEEP.SYNCS 0x989680 ;  /* 0x009896800000895d */ /* 0x004fea0003900000 */
[----:B------:R-:W2:Y:S02]  /*9800*/  @!P0 SYNCS.PHASECHK.TRANS64 P0, [R0+URZ], R3 ;  /* 0x00000003000085a7 */ /* 0x000ea400080010ff */
[----:B--2---:R-:W-:Y:S05]  /*9810*/  @!P0 BRA `(.L_x_219) ;  /* 0xfffffffc00f08947 */ /* 0x004fea000383ffff */
[----:B------:R-:W-:Y:S05]  /*9820*/  BRA `(.L_x_220) ;  /* 0xffffffa400287947 */ /* 0x000fea000383ffff */
.L_x_77:
[----:B---3--:R-:W-:-:S07]  /*9830*/  MOV R0, UR5 ;  /* 0x0000000500007c02 */ /* 0x008fce0008000f00 */
.L_x_221:
[----:B-1----:R1:W2:Y:S02]  /*9840*/  SYNCS.PHASECHK.TRANS64.TRYWAIT P0, [R0+URZ], R3 ;  /* 0x00000003000075a7 */ /* 0x0022a400080011ff */
[----:B--2---:R-:W-:Y:S05]  /*9850*/  @!P0 NANOSLEEP.SYNCS 0x989680 ;  /* 0x009896800000895d */ /* 0x004fea0003900000 */
[----:B------:R-:W2:Y:S02]  /*9860*/  @!P0 SYNCS.PHASECHK.TRANS64 P0, [R0+URZ], R3 ;  /* 0x00000003000085a7 */ /* 0x000ea400080010ff */
[----:B--2---:R-:W-:Y:S05]  /*9870*/  @!P0 BRA `(.L_x_221) ;  /* 0xfffffffc00f08947 */ /* 0x004fea000383ffff */
[----:B------:R-:W-:Y:S05]  /*9880*/  BRA `(.L_x_222) ;  /* 0xffffffa400347947 */ /* 0x000fea000383ffff */
.L_x_78:
[----:B---3--:R-:W-:-:S07]  /*9890*/  MOV R0, UR5 ;  /* 0x0000000500007c02 */ /* 0x008fce0008000f00 */
.L_x_223:
[----:B-1----:R1:W2:Y:S02]  /*98a0*/  SYNCS.PHASECHK.TRANS64.TRYWAIT P0, [R0+URZ], R3 ;  /* 0x00000003000075a7 */ /* 0x0022a400080011ff */
[----:B--2---:R-:W-:Y:S05]  /*98b0*/  @!P0 NANOSLEEP.SYNCS 0x989680 ;  /* 0x009896800000895d */ /* 0x004fea0003900000 */
[----:B------:R-:W2:Y:S02]  /*98c0*/  @!P0 SYNCS.PHASECHK.TRANS64 P0, [R0+URZ], R3 ;  /* 0x00000003000085a7 */ /* 0x000ea400080010ff */
[----:B--2---:R-:W-:Y:S05]  /*98d0*/  @!P0 BRA `(.L_x_223) ;  /* 0xfffffffc00f08947 */ /* 0x004fea000383ffff */
[----:B------:R-:W-:Y:S05]  /*98e0*/  BRA `(.L_x_224) ;  /* 0xffffffa400407947 */ /* 0x000fea000383ffff */
.L_x_79:
[----:B---3--:R-:W-:-:S07]  /*98f0*/  MOV R0, UR5 ;  /* 0x0000000500007c02 */ /* 0x008fce0008000f00 */
.L_x_225:
[----:B-1----:R1:W2:Y:S02]  /*9900*/  SYNCS.PHASECHK.TRANS64.TRYWAIT P0, [R0+URZ], R3 ;  /* 0x00000003000075a7 */ /* 0x0022a400080011ff */
[----:B--2---:R-:W-:Y:S05]  /*9910*/  @!P0 NANOSLEEP.SYNCS 0x989680 ;  /* 0x009896800000895d */ /* 0x004fea0003900000 */
[----:B------:R-:W2:Y:S02]  /*9920*/  @!P0 SYNCS.PHASECHK.TRANS64 P0, [R0+URZ], R3 ;  /* 0x00000003000085a7 */ /* 0x000ea400080010ff */
[----:B--2---:R-:W-:Y:S05]  /*9930*/  @!P0 BRA `(.L_x_225) ;  /* 0xfffffffc00f08947 */ /* 0x004fea000383ffff */
[----:B------:R-:W-:Y:S05]  /*9940*/  BRA `(.L_x_226) ;  /* 0xffffffa4004c7947 */ /* 0x000fea000383ffff */
.L_x_80:
[----:B---3--:R-:W-:-:S07]  /*9950*/  MOV R0, UR5 ;  /* 0x0000000500007c02 */ /* 0x008fce0008000f00 */
.L_x_227:
[----:B-1----:R1:W2:Y:S02]  /*9960*/  SYNCS.PHASECHK.TRANS64.TRYWAIT P0, [R0+URZ], R3 ;  /* 0x00000003000075a7 */ /* 0x0022a400080011ff */
[----:B--2---:R-:W-:Y:S05]  /*9970*/  @!P0 NANOSLEEP.SYNCS 0x989680 ;  /* 0x009896800000895d */ /* 0x004fea0003900000 */
[----:B------:R-:W2:Y:S02]  /*9980*/  @!P0 SYNCS.PHASECHK.TRANS64 P0, [R0+URZ], R3 ;  /* 0x00000003000085a7 */ /* 0x000ea400080010ff */
[----:B--2---:R-:W-:Y:S05]  /*9990*/  @!P0 BRA `(.L_x_227) ;  /* 0xfffffffc00f08947 */ /* 0x004fea000383ffff */
[----:B------:R-:W-:Y:S05]  /*99a0*/  BRA `(.L_x_228) ;  /* 0xffffffa400587947 */ /* 0x000fea000383ffff */
.L_x_81:
[----:B---3--:R-:W-:-:S07]  /*99b0*/  MOV R0, UR5 ;  /* 0x0000000500007c02 */ /* 0x008fce0008000f00 */
.L_x_229:
[----:B-1----:R1:W2:Y:S02]  /*99c0*/  SYNCS.PHASECHK.TRANS64.TRYWAIT P0, [R0+URZ], R3 ;  /* 0x00000003000075a7 */ /* 0x0022a400080011ff */
[----:B--2---:R-:W-:Y:S05]  /*99d0*/  @!P0 NANOSLEEP.SYNCS 0x989680 ;  /* 0x009896800000895d */ /* 0x004fea0003900000 */
[----:B------:R-:W2:Y:S02]  /*99e0*/  @!P0 SYNCS.PHASECHK.TRANS64 P0, [R0+URZ], R3 ;  /* 0x00000003000085a7 */ /* 0x000ea400080010ff */
[----:B--2---:R-:W-:Y:S05]  /*99f0*/  @!P0 BRA `(.L_x_229) ;  /* 0xfffffffc00f08947 */ /* 0x004fea000383ffff */
[----:B------:R-:W-:Y:S05]  /*9a00*/  BRA `(.L_x_230) ;  /* 0xffffffa400647947 */ /* 0x000fea000383ffff */
.L_x_82:
[----:B---3--:R-:W-:-:S07]  /*9a10*/  MOV R0, UR5 ;  /* 0x0000000500007c02 */ /* 0x008fce0008000f00 */
.L_x_231:
[----:B-1----:R1:W2:Y:S02]  /*9a20*/  SYNCS.PHASECHK.TRANS64.TRYWAIT P0, [R0+URZ], R3 ;  /* 0x00000003000075a7 */ /* 0x0022a400080011ff */
[----:B--2---:R-:W-:Y:S05]  /*9a30*/  @!P0 NANOSLEEP.SYNCS 0x989680 ;  /* 0x009896800000895d */ /* 0x004fea0003900000 */
[----:B------:R-:W2:Y:S02]  /*9a40*/  @!P0 SYNCS.PHASECHK.TRANS64 P0, [R0+URZ], R3 ;  /* 0x00000003000085a7 */ /* 0x000ea400080010ff */
[----:B--2---:R-:W-:Y:S05]  /*9a50*/  @!P0 BRA `(.L_x_231) ;  /* 0xfffffffc00f08947 */ /* 0x004fea000383ffff */
[----:B------:R-:W-:Y:S05]  /*9a60*/  BRA `(.L_x_232) ;  /* 0xffffffa400707947 */ /* 0x000fea000383ffff */
.L_x_83:
[----:B---3--:R-:W-:-:S07]  /*9a70*/  MOV R0, UR5 ;  /* 0x0000000500007c02 */ /* 0x008fce0008000f00 */
.L_x_233:
[----:B-1----:R1:W2:Y:S02]  /*9a80*/  SYNCS.PHASECHK.TRANS64.TRYWAIT P0, [R0+URZ], R3 ;  /* 0x00000003000075a7 */ /* 0x0022a400080011ff */
[----:B--2---:R-:W-:Y:S05]  /*9a90*/  @!P0 NANOSLEEP.SYNCS 0x989680 ;  /* 0x009896800000895d */ /* 0x004fea0003900000 */
[----:B------:R-:W2:Y:S02]  /*9aa0*/  @!P0 SYNCS.PHASECHK.TRANS64 P0, [R0+URZ], R3 ;  /* 0x00000003000085a7 */ /* 0x000ea400080010ff */
[----:B--2---:R-:W-:Y:S05]  /*9ab0*/  @!P0 BRA `(.L_x_233) ;  /* 0xfffffffc00f08947 */ /* 0x004fea000383ffff */
[----:B------:R-:W-:Y:S05]  /*9ac0*/  BRA `(.L_x_234) ;  /* 0xffffffa4007c7947 */ /* 0x000fea000383ffff */
.L_x_86:
[----:B-1----:R1:W2:Y:S02]  /*9ad0*/  SYNCS.PHASECHK.TRANS64.TRYWAIT P0, [R0+URZ+0x310], R5 ;  /* 0x00031005000075a7 */ /* 0x0022a400080011ff */
[----:B--2---:R-:W-:Y:S05]  /*9ae0*/  @!P0 NANOSLEEP.SYNCS 0x989680 ;  /* 0x009896800000895d */ /* 0x004fea0003900000 */
[----:B------:R-:W2:Y:S02]  /*9af0*/  @!P0 SYNCS.PHASECHK.TRANS64 P0, [R0+URZ+0x310], R5 ;  /* 0x00031005000085a7 */ /* 0x000ea400080010ff */
[----:B--2---:R-:W-:Y:S05]  /*9b00*/  @!P0 BRA `(.L_x_86) ;  /* 0xfffffffc00f08947 */ /* 0x004fea000383ffff */
[----:B------:R-:W-:Y:S05]  /*9b10*/  BRA `(.L_x_235) ;  /* 0xffffffa400dc7947 */ /* 0x000fea000383ffff */
.L_x_87:
[----:B------:R-:W-:-:S07]  /*9b20*/  MOV R0, UR5 ;  /* 0x0000000500007c02 */ /* 0x000fce0008000f00 */
.L_x_236:
[----:B-1----:R1:W2:Y:S02]  /*9b30*/  SYNCS.PHASECHK.TRANS64.TRYWAIT P0, [R0+URZ+0x2c0], R7 ;  /* 0x0002c007000075a7 */ /* 0x0022a400080011ff */
[----:B--2---:R-:W-:Y:S05]  /*9b40*/  @!P0 NANOSLEEP.SYNCS 0x989680 ;  /* 0x009896800000895d */ /* 0x004fea0003900000 */
[----:B------:R-:W2:Y:S02]  /*9b50*/  @!P0 SYNCS.PHASECHK.TRANS64 P0, [R0+URZ+0x2c0], R7 ;  /* 0x0002c007000085a7 */ /* 0x000ea400080010ff */
[----:B--2---:R-:W-:Y:S05]  /*9b60*/  @!P0 BRA `(.L_x_236) ;  /* 0xfffffffc00f08947 */ /* 0x004fea000383ffff */
[----:B------:R-:W-:Y:S05]  /*9b70*/  BRA `(.L_x_237) ;  /* 0xffffffa400ec7947 */ /* 0x000fea000383ffff */
.L_x_88:
[----:B-1----:R1:W2:Y:S02]  /*9b80*/  SYNCS.PHASECHK.TRANS64.TRYWAIT P1, [R0+URZ+0x2b0], R5 ;  /* 0x0002b005000075a7 */ /* 0x0022a400080211ff */
[----:B--2---:R-:W-:Y:S05]  /*9b90*/  @!P1 NANOSLEEP.SYNCS 0x989680 ;  /* 0x009896800000995d */ /* 0x004fea0003900000 */
[----:B------:R-:W2:Y:S02]  /*9ba0*/  @!P1 SYNCS.PHASECHK.TRANS64 P1, [R0+URZ+0x2b0], R5 ;  /* 0x0002b005000095a7 */ /* 0x000ea400080210ff */
[----:B--2---:R-:W-:Y:S05]  /*9bb0*/  @!P1 BRA `(.L_x_88) ;  /* 0xfffffffc00f09947 */ /* 0x004fea000383ffff */
[----:B------:R-:W-:Y:S05]  /*9bc0*/  BRA `(.L_x_238) ;  /* 0xffffffa8001c7947 */ /* 0x000fea000383ffff */
.L_x_91:
[----:B------:R-:W-:-:S07]  /*9bd0*/  MOV R0, UR5 ;  /* 0x0000000500007c02 */ /* 0x000fce0008000f00 */
.L_x_239:
[----:B-1----:R1:W2:Y:S02]  /*9be0*/  SYNCS.PHASECHK.TRANS64.TRYWAIT P0, [R0+URZ+0x2c0], R3 ;  /* 0x0002c003000075a7 */ /* 0x0022a400080011ff */
[----:B--2---:R-:W-:Y:S05]  /*9bf0*/  @!P0 NANOSLEEP.SYNCS 0x989680 ;  /* 0x009896800000895d */ /* 0x004fea0003900000 */
[----:B------:R-:W2:Y:S02]  /*9c00*/  @!P0 SYNCS.PHASECHK.TRANS64 P0, [R0+URZ+0x2c0], R3 ;  /* 0x0002c003000085a7 */ /* 0x000ea400080010ff */
[----:B--2---:R-:W-:Y:S05]  /*9c10*/  @!P0 BRA `(.L_x_239) ;  /* 0xfffffffc00f08947 */ /* 0x004fea000383ffff */
[----:B------:R-:W-:Y:S05]  /*9c20*/  BRA `(.L_x_90) ;  /* 0xffffffa800707947 */ /* 0x000fea000383ffff */
.L_x_100:
[----:B-1----:R-:W-:-:S04]  /*9c30*/  MOV R4, UR6 ;  /* 0x0000000600047c02 */ /* 0x002fc80008000f00 */
[----:B------:R1:W2:Y:S03]  /*9c40*/  SYNCS.PHASECHK.TRANS64.TRYWAIT P0, [R4+URZ+0x8], R5 ;  /* 0x00000805040075a7 */ /* 0x0002a600080011ff */
[----:B--2---:R-:W-:Y:S05]  /*9c50*/  @!P0 NANOSLEEP.SYNCS 0x989680 ;  /* 0x009896800000895d */ /* 0x004fea0003900000 */
[----:B------:R-:W2:Y:S02]  /*9c60*/  @!P0 SYNCS.PHASECHK.TRANS64 P0, [R4+URZ+0x8], R5 ;  /* 0x00000805040085a7 */ /* 0x000ea400080010ff */
[----:B--2---:R-:W-:Y:S05]  /*9c70*/  @!P0 BRA `(.L_x_100) ;  /* 0xfffffffc00ec8947 */ /* 0x004fea000383ffff */
[----:B------:R-:W-:Y:S05]  /*9c80*/  BRA `(.L_x_99) ;  /* 0xffffffac00247947 */ /* 0x000fea000383ffff */
.L_x_102:
[----:B------:R-:W-:Y:S01]  /*9c90*/  BSSY B0, `(.L_x_240) ;  /* 0x0000006000007945 */ /* 0x000fe20003800000 */
[----:B------:R-:W-:-:S07]  /*9ca0*/  MOV R15, 0xffffffff ;  /* 0xffffffff000f7802 */ /* 0x000fce0000000f00 */
[----:B-1---5:R-:W-:Y:S05]  /*9cb0*/  WARPSYNC.COLLECTIVE R15, `(.L_x_241) ;  /* 0x000000000f0c7348 */ /* 0x022fea0003c00000 */
[----:B------:R-:W-:Y:S02]  /*9cc0*/  ELECT P6, UR79, PT ;  /* 0x00000000004f782f */ /* 0x000fe400038c0000 */
[----:B------:R-:W-:Y:S01]  /*9cd0*/  MOV R14, UR79 ;  /* 0x0000004f000e7c02 */ /* 0x000fe20008000f00 */
[----:B-1---5:R-:W-:Y:S10]  /*9ce0*/  ENDCOLLECTIVE ;  /* 0x000000000000791b */ /* 0x022ff40003800000 */
.L_x_241:
[----:B------:R-:W-:Y:S05]  /*9cf0*/  BSYNC B0 ;  /* 0x0000000000007941 */ /* 0x000fea0003800000 */
.L_x_240:
[----:B------:R-:W-:Y:S05]  /*9d00*/  BRA `(.L_x_242) ;  /* 0xffffffac00547947 */ /* 0x000fea000383ffff */
.L_x_104:
[----:B-1----:R-:W-:-:S04]  /*9d10*/  MOV R2, UR6 ;  /* 0x0000000600027c02 */ /* 0x002fc80008000f00 */
[----:B------:R1:W2:Y:S03]  /*9d20*/  SYNCS.PHASECHK.TRANS64.TRYWAIT P0, [R2+URZ+0x8], R3 ;  /* 0x00000803020075a7 */ /* 0x0002a600080011ff */
[----:B--2---:R-:W-:Y:S05]  /*9d30*/  @!P0 NANOSLEEP.SYNCS 0x989680 ;  /* 0x009896800000895d */ /* 0x004fea0003900000 */
[----:B------:R-:W2:Y:S02]  /*9d40*/  @!P0 SYNCS.PHASECHK.TRANS64 P0, [R2+URZ+0x8], R3 ;  /* 0x00000803020085a7 */ /* 0x000ea400080010ff */
[----:B--2---:R-:W-:Y:S05]  /*9d50*/  @!P0 BRA `(.L_x_104) ;  /* 0xfffffffc00ec8947 */ /* 0x004fea000383ffff */
[----:B------:R-:W-:Y:S05]  /*9d60*/  BRA `(.L_x_103) ;  /* 0xffffffac00587947 */ /* 0x000fea000383ffff */
.L_x_105:
[----:B-1----:R1:W2:Y:S02]  /*9d70*/  SYNCS.PHASECHK.TRANS64.TRYWAIT P0, [R0+URZ+0x2b0], R5 ;  /* 0x0002b005000075a7 */ /* 0x0022a400080011ff */
[----:B--2---:R-:W-:Y:S05]  /*9d80*/  @!P0 NANOSLEEP.SYNCS 0x989680 ;  /* 0x009896800000895d */ /* 0x004fea0003900000 */
[----:B------:R-:W2:Y:S02]  /*9d90*/  @!P0 SYNCS.PHASECHK.TRANS64 P0, [R0+URZ+0x2b0], R5 ;  /* 0x0002b005000085a7 */ /* 0x000ea400080010ff */
[----:B--2---:R-:W-:Y:S05]  /*9da0*/  @!P0 BRA `(.L_x_105) ;  /* 0xfffffffc00f08947 */ /* 0x004fea000383ffff */
[----:B------:R-:W-:Y:S05]  /*9db0*/  BRA `(.L_x_243) ;  /* 0xffffffb0002c7947 */ /* 0x000fea000383ffff */
.L_x_107:
[----:B------:R-:W-:-:S07]  /*9dc0*/  MOV R0, UR11 ;  /* 0x0000000b00007c02 */ /* 0x000fce0008000f00 */
.L_x_244:
[----:B-1----:R1:W2:Y:S02]  /*9dd0*/  SYNCS.PHASECHK.TRANS64.TRYWAIT P0, [R0+URZ+0x2f0], R5 ;  /* 0x0002f005000075a7 */ /* 0x0022a400080011ff */
[----:B--2---:R-:W-:Y:S05]  /*9de0*/  @!P0 NANOSLEEP.SYNCS 0x989680 ;  /* 0x009896800000895d */ /* 0x004fea0003900000 */
[----:B------:R-:W2:Y:S02]  /*9df0*/  @!P0 SYNCS.PHASECHK.TRANS64 P0, [R0+URZ+0x2f0], R5 ;  /* 0x0002f005000085a7 */ /* 0x000ea400080010ff */
[----:B--2---:R-:W-:Y:S05]  /*9e00*/  @!P0 BRA `(.L_x_244) ;  /* 0xfffffffc00f08947 */ /* 0x004fea000383ffff */
[----:B------:R-:W-:Y:S05]  /*9e10*/  BRA `(.L_x_245) ;  /* 0xffffffb000747947 */ /* 0x000fea000383ffff */
.L_x_110:
[----:B------:R-:W-:Y:S07]  /*9e20*/  MOV R0, UR9 ;  /* 0x0000000900007c02 */ /* 0x000fee0008000f00 */
.L_x_246:
[----:B-1----:R1:W2:Y:S02]  /*9e30*/  SYNCS.PHASECHK.TRANS64.TRYWAIT P0, [R0+URZ], R5 ;  /* 0x00000005000075a7 */ /* 0x0022a400080011ff */
[----:B--2---:R-:W-:Y:S05]  /*9e40*/  @!P0 NANOSLEEP.SYNCS 0x989680 ;  /* 0x009896800000895d */ /* 0x004fea0003900000 */
[----:B------:R-:W2:Y:S02]  /*9e50*/  @!P0 SYNCS.PHASECHK.TRANS64 P0, [R0+URZ], R5 ;  /* 0x00000005000085a7 */ /* 0x000ea400080010ff */
[----:B--2---:R-:W-:Y:S05]  /*9e60*/  @!P0 BRA `(.L_x_246) ;  /* 0xfffffffc00f08947 */ /* 0x004fea000383ffff */
[----:B------:R-:W-:Y:S05]  /*9e70*/  BRA `(.L_x_109) ;  /* 0xffffffb0008c7947 */ /* 0x000fea000383ffff */
.L_x_114:
[----:B-1----:R-:W-:-:S07]  /*9e80*/  MOV R0, UR7 ;  /* 0x0000000700007c02 */ /* 0x002fce0008000f00 */
.L_x_247:
[----:B-1----:R1:W2:Y:S02]  /*9e90*/  SYNCS.PHASECHK.TRANS64.TRYWAIT P0, [R0+URZ], R3 ;  /* 0x00000003000075a7 */ /* 0x0022a400080011ff */
[----:B--2---:R-:W-:Y:S05]  /*9ea0*/  @!P0 NANOSLEEP.SYNCS 0x989680 ;  /* 0x009896800000895d */ /* 0x004fea0003900000 */
[----:B------:R-:W2:Y:S02]  /*9eb0*/  @!P0 SYNCS.PHASECHK.TRANS64 P0, [R0+URZ], R3 ;  /* 0x00000003000085a7 */ /* 0x000ea400080010ff */
[----:B--2---:R-:W-:Y:S05]  /*9ec0*/  @!P0 BRA `(.L_x_247) ;  /* 0xfffffffc00f08947 */ /* 0x004fea000383ffff */
[----:B------:R-:W-:Y:S05]  /*9ed0*/  BRA `(.L_x_248) ;  /* 0xffffffb400447947 */ /* 0x000fea000383ffff */
.L_x_115:
[----:B------:R-:W-:-:S07]  /*9ee0*/  MOV R0, UR7 ;  /* 0x0000000700007c02 */ /* 0x000fce0008000f00 */
.L_x_249:
[----:B-1----:R1:W2:Y:S02]  /*9ef0*/  SYNCS.PHASECHK.TRANS64.TRYWAIT P0, [R0+URZ], R3 ;  /* 0x00000003000075a7 */ /* 0x0022a400080011ff */
[----:B--2---:R-:W-:Y:S05]  /*9f00*/  @!P0 NANOSLEEP.SYNCS 0x989680 ;  /* 0x009896800000895d */ /* 0x004fea0003900000 */
[----:B------:R-:W2:Y:S02]  /*9f10*/  @!P0 SYNCS.PHASECHK.TRANS64 P0, [R0+URZ], R3 ;  /* 0x00000003000085a7 */ /* 0x000ea400080010ff */
[----:B--2---:R-:W-:Y:S05]  /*9f20*/  @!P0 BRA `(.L_x_249) ;  /* 0xfffffffc00f08947 */ /* 0x004fea000383ffff */
[----:B------:R-:W-:Y:S05]  /*9f30*/  BRA `(.L_x_250) ;  /* 0xffffffb400507947 */ /* 0x000fea000383ffff */
.L_x_116:
[----:B------:R-:W-:-:S07]  /*9f40*/  MOV R0, UR7 ;  /* 0x0000000700007c02 */ /* 0x000fce0008000f00 */
.L_x_251:
[----:B-1----:R1:W2:Y:S02]  /*9f50*/  SYNCS.PHASECHK.TRANS64.TRYWAIT P0, [R0+URZ], R3 ;  /* 0x00000003000075a7 */ /* 0x0022a400080011ff */
[----:B--2---:R-:W-:Y:S05]  /*9f60*/  @!P0 NANOSLEEP.SYNCS 0x989680 ;  /* 0x009896800000895d */ /* 0x004fea0003900000 */
[----:B------:R-:W2:Y:S02]  /*9f70*/  @!P0 SYNCS.PHASECHK.TRANS64 P0, [R0+URZ], R3 ;  /* 0x00000003000085a7 */ /* 0x000ea400080010ff */
[----:B--2---:R-:W-:Y:S05]  /*9f80*/  @!P0 BRA `(.L_x_251) ;  /* 0xfffffffc00f08947 */ /* 0x004fea000383ffff */
[----:B------:R-:W-:Y:S05]  /*9f90*/  BRA `(.L_x_252) ;  /* 0xffffffb4005c7947 */ /* 0x000fea000383ffff */
.L_x_119:
[----:B------:R-:W-:-:S07]  /*9fa0*/  MOV R0, UR8 ;  /* 0x0000000800007c02 */ /* 0x000fce0008000f00 */
.L_x_253:
[----:B-1----:R1:W2:Y:S02]  /*9fb0*/  SYNCS.PHASECHK.TRANS64.TRYWAIT P1, [R0+URZ+0x330], R3 ;  /* 0x00033003000075a7 */ /* 0x0022a400080211ff */
[----:B--2---:R-:W-:Y:S05]  /*9fc0*/  @!P1 NANOSLEEP.SYNCS 0x989680 ;  /* 0x009896800000995d */ /* 0x004fea0003900000 */
[----:B------:R-:W2:Y:S02]  /*9fd0*/  @!P1 SYNCS.PHASECHK.TRANS64 P1, [R0+URZ+0x330], R3 ;  /* 0x00033003000095a7 */ /* 0x000ea400080210ff */
[----:B--2---:R-:W-:Y:S05]  /*9fe0*/  @!P1 BRA `(.L_x_253) ;  /* 0xfffffffc00f09947 */ /* 0x004fea000383ffff */
[----:B------:R-:W-:Y:S05]  /*9ff0*/  BRA `(.L_x_254) ;  /* 0xffffffb400a87947 */ /* 0x000fea000383ffff */
.L_x_124:
[----:B--2---:R2:W4:Y:S02]  /*a000*/  SYNCS.PHASECHK.TRANS64.TRYWAIT P0, [R0+URZ+0x2b0], R3 ;  /* 0x0002b003000075a7 */ /* 0x00452400080011ff */
[----:B----4-:R-:W-:Y:S05]  /*a010*/  @!P0 NANOSLEEP.SYNCS 0x989680 ;  /* 0x009896800000895d */ /* 0x010fea0003900000 */
[----:B------:R-:W4:Y:S02]  /*a020*/  @!P0 SYNCS.PHASECHK.TRANS64 P0, [R0+URZ+0x2b0], R3 ;  /* 0x0002b003000085a7 */ /* 0x000f2400080010ff */
[----:B----4-:R-:W-:Y:S05]  /*a030*/  @!P0 BRA `(.L_x_124) ;  /* 0xfffffffc00f08947 */ /* 0x010fea000383ffff */
[----:B------:R-:W-:Y:S05]  /*a040*/  BRA `(.L_x_255) ;  /* 0xffffffb800ac7947 */ /* 0x000fea000383ffff */
.L_x_127:
[----:B------:R-:W-:Y:S07]  /*a050*/  MOV R0, UR6 ;  /* 0x0000000600007c02 */ /* 0x000fee0008000f00 */
.L_x_256:
[----:B--2---:R2:W4:Y:S02]  /*a060*/  SYNCS.PHASECHK.TRANS64.TRYWAIT P0, [R0+URZ+0x2a8], R3 ;  /* 0x0002a803000075a7 */ /* 0x00452400080011ff */
[----:B----4-:R-:W-:Y:S05]  /*a070*/  @!P0 NANOSLEEP.SYNCS 0x989680 ;  /* 0x009896800000895d */ /* 0x010fea0003900000 */
[----:B------:R-:W4:Y:S02]  /*a080*/  @!P0 SYNCS.PHASECHK.TRANS64 P0, [R0+URZ+0x2a8], R3 ;  /* 0x0002a803000085a7 */ /* 0x000f2400080010ff */
[----:B----4-:R-:W-:Y:S05]  /*a090*/  @!P0 BRA `(.L_x_256) ;  /* 0xfffffffc00f08947 */ /* 0x010fea000383ffff */
[----:B------:R-:W-:Y:S05]  /*a0a0*/  BRA `(.L_x_126) ;  /* 0xffffffbc00987947 */ /* 0x000fea000383ffff */
.L_x_130:
[----:B------:R-:W-:Y:S07]  /*a0b0*/  MOV R3, UR6 ;  /* 0x0000000600037c02 */ /* 0x000fee0008000f00 */
.L_x_257:
[----:B-1----:R1:W2:Y:S02]  /*a0c0*/  SYNCS.PHASECHK.TRANS64.TRYWAIT P2, [R3+URZ+0x298], R26 ;  /* 0x0002981a030075a7 */ /* 0x0022a400080411ff */
[----:B--2---:R-:W-:Y:S05]  /*a0d0*/  @!P2 NANOSLEEP.SYNCS 0x989680 ;  /* 0x009896800000a95d */ /* 0x004fea0003900000 */
[----:B------:R-:W2:Y:S02]  /*a0e0*/  @!P2 SYNCS.PHASECHK.TRANS64 P2, [R3+URZ+0x298], R26 ;  /* 0x0002981a0300a5a7 */ /* 0x000ea400080410ff */
[----:B--2---:R-:W-:Y:S05]  /*a0f0*/  @!P2 BRA `(.L_x_257) ;  /* 0xfffffffc00f0a947 */ /* 0x004fea000383ffff */
[----:B------:R-:W-:Y:S05]  /*a100*/  BRA `(.L_x_258) ;  /* 0xffffffc0002c7947 */ /* 0x000fea000383ffff */
.L_x_133:
[----:B--2---:R2:W3:Y:S02]  /*a110*/  SYNCS.PHASECHK.TRANS64.TRYWAIT P0, [R0+URZ+0x2b0], R3 ;  /* 0x0002b003000075a7 */ /* 0x0044e400080011ff */
[----:B---3--:R-:W-:Y:S05]  /*a120*/  @!P0 NANOSLEEP.SYNCS 0x989680 ;  /* 0x009896800000895d */ /* 0x008fea0003900000 */
[----:B------:R-:W3:Y:S02]  /*a130*/  @!P0 SYNCS.PHASECHK.TRANS64 P0, [R0+URZ+0x2b0], R3 ;  /* 0x0002b003000085a7 */ /* 0x000ee400080010ff */
[----:B---3--:R-:W-:Y:S05]  /*a140*/  @!P0 BRA `(.L_x_133) ;  /* 0xfffffffc00f08947 */ /* 0x008fea000383ffff */
[----:B------:R-:W-:Y:S05]  /*a150*/  BRA `(.L_x_259) ;  /* 0xffffffc4008c7947 */ /* 0x000fea000383ffff */
.L_x_144:
[----:B-1----:R-:W-:Y:S04]  /*a160*/  MOV R0, UR43 ;  /* 0x0000002b00007c02 */ /* 0x002fe80008000f00 */
[----:B------:R1:W2:Y:S03]  /*a170*/  SYNCS.PHASECHK.TRANS64.TRYWAIT P1, [R0+URZ+0x290], R3 ;  /* 0x00029003000075a7 */ /* 0x0002a600080211ff */
[----:B--2---:R-:W-:Y:S05]  /*a180*/  @!P1 NANOSLEEP.SYNCS 0x989680 ;  /* 0x009896800000995d */ /* 0x004fea0003900000 */
[----:B------:R-:W2:Y:S02]  /*a190*/  @!P1 SYNCS.PHASECHK.TRANS64 P1, [R0+URZ+0x290], R3 ;  /* 0x00029003000095a7 */ /* 0x000ea400080210ff */
[----:B--2---:R-:W-:Y:S05]  /*a1a0*/  @!P1 BRA `(.L_x_144) ;  /* 0xfffffffc00ec9947 */ /* 0x004fea000383ffff */
[----:B------:R-:W-:Y:S05]  /*a1b0*/  BRA `(.L_x_143) ;  /* 0xffffffd000887947 */ /* 0x000fea000383ffff */
.L_x_146:
[----:B------:R1:W1:Y:S02]  /*a1c0*/  SYNCS.PHASECHK.TRANS64.TRYWAIT P1, [R187+URZ+0x2d0], R2 ;  /* 0x0002d002bb0075a7 */ /* 0x00026400080211ff */
[----:B-1----:R-:W-:Y:S05]  /*a1d0*/  @!P1 NANOSLEEP.SYNCS 0x989680 ;  /* 0x009896800000995d */ /* 0x002fea0003900000 */
[----:B------:R-:W1:Y:S02]  /*a1e0*/  @!P1 SYNCS.PHASECHK.TRANS64 P1, [R187+URZ+0x2d0], R2 ;  /* 0x0002d002bb0095a7 */ /* 0x000e6400080210ff */
[----:B-1----:R-:W-:Y:S05]  /*a1f0*/  @!P1 BRA `(.L_x_146) ;  /* 0xfffffffc00f09947 */ /* 0x002fea000383ffff */
[----:B------:R-:W-:Y:S05]  /*a200*/  BRA `(.L_x_145) ;  /* 0xffffffd000cc7947 */ /* 0x000fea000383ffff */
        .weak           $__internal_0_$__cuda_sm10x_tcgen05_guardrail_trap_col_being_dealloced_not_returned_by_alloc
        .type           $__internal_0_$__cuda_sm10x_tcgen05_guardrail_trap_col_being_dealloced_not_returned_by_alloc,@function
        .size           $__internal_0_$__cuda_sm10x_tcgen05_guardrail_trap_col_being_dealloced_not_returned_by_alloc,($__internal_1_$__cuda_sm10x_tcgen05_guardrail_trap_phase_invalid_during_alloc - $__internal_0_$__cuda_sm10x_tcgen05_guardrail_trap_col_being_dealloced_not_returned_by_alloc)
$__internal_0_$__cuda_sm10x_tcgen05_guardrail_trap_col_being_dealloced_not_returned_by_alloc:
[----:B------:R-:W-:Y:S05]  /*a210*/  BPT.TRAP 0x1 ;  /* 0x000000040000795c */ /* 0x000fea0000300000 */
[----:B------:R-:W-:-:S04]  /*a220*/  HFMA2 R3, -RZ, RZ, 0, 0 ;  /* 0x00000000ff037431 */ /* 0x000fc800000001ff */
[----:B------:R-:W-:Y:S05]  /*a230*/  RET.REL.NODEC R2 `(_ZN7cutlass13device_kernelINS_4gemm6kernel13GemmUniversalIN4cute5tupleIJiiiiEEENS1_10collective13CollectiveMmaINS1_35MainloopSm100TmaUmmaWarpSpecializedILi41ELi2ELi4ENS5_IJNS4_1CILi2EEENSA_ILi1EEESC_EEEEENS5_IJNSA_ILi256EEENSA_ILi64EEENSA_ILi32EEEEEEaNS5_IJlSC_lEEEaSJ_NS4_8TiledMMAINS4_8MMA_AtomIJNS4_21SM100_MMA_S8_2x1SM_SSIaaiLi256ELi64ELNS4_4UMMA5MajorE0ELSO_0ELNSN_8SaturateE0EEEEEENS4_6LayoutINS5_IJSC_SC_SC_EEENS5_IJNSA_ILi0EEESU_SU_EEEEENS5_IJNS4_10UnderscoreESX_SX_EEEEENS4_18SM100_TMA_2SM_LOADENS4_14ComposedLayoutINS4_7SwizzleILi1ELi4ELi3EEENS4_18smem_ptr_flag_bitsILi8EEENSS_INS5_IJNSA_ILi8EEESH_EEENS5_IJSH_SC_EEEEEEEvNS4_8identityES10_S1A_vS1B_EENS_8epilogue10collective18CollectiveEpilogueINS1D_23Sm100TmaWarpSpecializedILi1ELi1ELi64ELb0ELb0EEEJNS5_IJNSA_ILi128EEESG_SH_EEENS5_IJNSS_IS1I_SC_EENSS_ISG_SC_EEEEEaSJ_aSJ_NS1D_6fusion15FusionCallbacksIS1H_NS1N_17LinearCombinationIaiaiLNS_15FloatRoundStyleE2EEES1J_S1M_JEEENS4_5SM1004TMEM4LOAD26SM100_TMEM_LOAD_32dp32b64xENS4_13SM90_TMA_LOADENS11_INS12_ILi2ELi4ELi3EEES15_NSS_INS5_IJS16_SG_EEENS5_IJSG_SC_EEEEEEENS4_39AutoVectorizingCopyWithAssumedAlignmentILi128EEENS4_14SM90_TMA_STOREES22_S24_S24_EEEvvEEEEvNT_6ParamsE) ;  /* 0xffffff5c02707950 */ /* 0x000fea0003c3ffff */
        .weak           $__internal_1_$__cuda_sm10x_tcgen05_guardrail_trap_phase_invalid_during_alloc
        .type           $__internal_1_$__cuda_sm10x_tcgen05_guardrail_trap_phase_invalid_during_alloc,@function
        .size           $__internal_1_$__cuda_sm10x_tcgen05_guardrail_trap_phase_invalid_during_alloc,($__internal_2_$__cuda_sm10x_tcgen05_guardrail_trap_unallocated_columns_being_dealloced - $__internal_1_$__cuda_sm10x_tcgen05_guardrail_trap_phase_invalid_during_alloc)
$__internal_1_$__cuda_sm10x_tcgen05_guardrail_trap_phase_invalid_during_alloc:
[----:B------:R-:W-:Y:S05]  /*a240*/  BPT.TRAP 0x1 ;  /* 0x000000040000795c */ /* 0x000fea0000300000 */
[----:B------:R-:W-:-:S04]  /*a250*/  MOV R3, 0x0 ;  /* 0x0000000000037802 */ /* 0x000fc80000000f00 */
[----:B------:R-:W-:Y:S05]  /*a260*/  RET.REL.NODEC R2 `(_ZN7cutlass13device_kernelINS_4gemm6kernel13GemmUniversalIN4cute5tupleIJiiiiEEENS1_10collective13CollectiveMmaINS1_35MainloopSm100TmaUmmaWarpSpecializedILi41ELi2ELi4ENS5_IJNS4_1CILi2EEENSA_ILi1EEESC_EEEEENS5_IJNSA_ILi256EEENSA_ILi64EEENSA_ILi32EEEEEEaNS5_IJlSC_lEEEaSJ_NS4_8TiledMMAINS4_8MMA_AtomIJNS4_21SM100_MMA_S8_2x1SM_SSIaaiLi256ELi64ELNS4_4UMMA5MajorE0ELSO_0ELNSN_8SaturateE0EEEEEENS4_6LayoutINS5_IJSC_SC_SC_EEENS5_IJNSA_ILi0EEESU_SU_EEEEENS5_IJNS4_10UnderscoreESX_SX_EEEEENS4_18SM100_TMA_2SM_LOADENS4_14ComposedLayoutINS4_7SwizzleILi1ELi4ELi3EEENS4_18smem_ptr_flag_bitsILi8EEENSS_INS5_IJNSA_ILi8EEESH_EEENS5_IJSH_SC_EEEEEEEvNS4_8identityES10_S1A_vS1B_EENS_8epilogue10collective18CollectiveEpilogueINS1D_23Sm100TmaWarpSpecializedILi1ELi1ELi64ELb0ELb0EEEJNS5_IJNSA_ILi128EEESG_SH_EEENS5_IJNSS_IS1I_SC_EENSS_ISG_SC_EEEEEaSJ_aSJ_NS1D_6fusion15FusionCallbacksIS1H_NS1N_17LinearCombinationIaiaiLNS_15FloatRoundStyleE2EEES1J_S1M_JEEENS4_5SM1004TMEM4LOAD26SM100_TMEM_LOAD_32dp32b64xENS4_13SM90_TMA_LOADENS11_INS12_ILi2ELi4ELi3EEES15_NSS_INS5_IJS16_SG_EEENS5_IJSG_SC_EEEEEEENS4_39AutoVectorizingCopyWithAssumedAlignmentILi128EEENS4_14SM90_TMA_STOREES22_S24_S24_EEEvvEEEEvNT_6ParamsE) ;  /* 0xffffff5c02647950 */ /* 0x000fea0003c3ffff */
        .weak           $__internal_2_$__cuda_sm10x_tcgen05_guardrail_trap_unallocated_columns_being_dealloced
        .type           $__internal_2_$__cuda_sm10x_tcgen05_guardrail_trap_unallocated_columns_being_dealloced,@function
        .size           $__internal_2_$__cuda_sm10x_tcgen05_guardrail_trap_unallocated_columns_being_dealloced,(.L_x_261 - $__internal_2_$__cuda_sm10x_tcgen05_guardrail_trap_unallocated_columns_being_dealloced)
$__internal_2_$__cuda_sm10x_tcgen05_guardrail_trap_unallocated_columns_being_dealloced:
[----:B------:R-:W-:Y:S05]  /*a270*/  BPT.TRAP 0x1 ;  /* 0x000000040000795c */ /* 0x000fea0000300000 */
[----:B------:R-:W-:-:S04]  /*a280*/  HFMA2 R3, -RZ, RZ, 0, 0 ;  /* 0x00000000ff037431 */ /* 0x000fc800000001ff */
[----:B------:R-:W-:Y:S05]  /*a290*/  RET.REL.NODEC R2 `(_ZN7cutlass13device_kernelINS_4gemm6kernel13GemmUniversalIN4cute5tupleIJiiiiEEENS1_10collective13CollectiveMmaINS1_35MainloopSm100TmaUmmaWarpSpecializedILi41ELi2ELi4ENS5_IJNS4_1CILi2EEENSA_ILi1EEESC_EEEEENS5_IJNSA_ILi256EEENSA_ILi64EEENSA_ILi32EEEEEEaNS5_IJlSC_lEEEaSJ_NS4_8TiledMMAINS4_8MMA_AtomIJNS4_21SM100_MMA_S8_2x1SM_SSIaaiLi256ELi64ELNS4_4UMMA5MajorE0ELSO_0ELNSN_8SaturateE0EEEEEENS4_6LayoutINS5_IJSC_SC_SC_EEENS5_IJNSA_ILi0EEESU_SU_EEEEENS5_IJNS4_10UnderscoreESX_SX_EEEEENS4_18SM100_TMA_2SM_LOADENS4_14ComposedLayoutINS4_7SwizzleILi1ELi4ELi3EEENS4_18smem_ptr_flag_bitsILi8EEENSS_INS5_IJNSA_ILi8EEESH_EEENS5_IJSH_SC_EEEEEEEvNS4_8identityES10_S1A_vS1B_EENS_8epilogue10collective18CollectiveEpilogueINS1D_23Sm100TmaWarpSpecializedILi1ELi1ELi64ELb0ELb0EEEJNS5_IJNSA_ILi128EEESG_SH_EEENS5_IJNSS_IS1I_SC_EENSS_ISG_SC_EEEEEaSJ_aSJ_NS1D_6fusion15FusionCallbacksIS1H_NS1N_17LinearCombinationIaiaiLNS_15FloatRoundStyleE2EEES1J_S1M_JEEENS4_5SM1004TMEM4LOAD26SM100_TMEM_LOAD_32dp32b64xENS4_13SM90_TMA_LOADENS11_INS12_ILi2ELi4ELi3EEES15_NSS_INS5_IJS16_SG_EEENS5_IJSG_SC_EEEEEEENS4_39AutoVectorizingCopyWithAssumedAlignmentILi128EEENS4_14SM90_TMA_STOREES22_S24_S24_EEEvvEEEEvNT_6ParamsE) ;  /* 0xffffff5c02587950 */ /* 0x000fea0003c3ffff */
.L_x_260:
[----:B------:R-:W-:-:S00]  /*a2a0*/  BRA `(.L_x_260) ;  /* 0xfffffffc00fc7947 */ /* 0x000fc0000383ffff */
[----:B------:R-:W-:-:S00]  /*a2b0*/  NOP ;  /* 0x0000000000007918 */ /* 0x000fc00000000000 */
        /* <DEDUP_REMOVED lines=12> */
.L_x_261:


//--------------------- .nv.global.init           --------------------------
	.section	.nv.global.init,"aw",@progbits
.nv.global.init:
	.type		$str$27,@object
	.size		$str$27,($str$28 - $str$27)
$str$27:
        /*0000*/ 	.byte	0x28, 0x61, 0x64, 0x64, 0x72, 0x65, 0x73, 0x73, 0x20, 0x26, 0x20, 0x6d, 0x61, 0x73, 0x6b, 0x29
        /*0010*/ 	.byte	0x20, 0x3d, 0x3d, 0x20, 0x30, 0x00
	.type		$str$28,@object
	.size		$str$28,($str$26 - $str$28)
$str$28:
        /*0016*/ 	.byte	0x2f, 0x74, 0x6d, 0x70, 0x2f, 0x63, 0x75, 0x74, 0x6c, 0x61, 0x73, 0x73, 0x5f, 0x73, 0x77, 0x65
        /*0026*/ 	.byte	0x65, 0x70, 0x5f, 0x73, 0x72, 0x63, 0x2f, 0x69, 0x6e, 0x63, 0x6c, 0x75, 0x64, 0x65, 0x2f, 0x63
        /*0036*/ 	.byte	0x75, 0x74, 0x65, 0x2f, 0x70, 0x6f, 0x69, 0x6e, 0x74, 0x65, 0x72, 0x5f, 0x66, 0x6c, 0x61, 0x67
        /*0046*/ 	.byte	0x67, 0x65, 0x64, 0x2e, 0x68, 0x70, 0x70, 0x00
	.type		$str$26,@object
	.size		$str$26,($str$25 - $str$26)
$str$26:
        /*004e*/ 	.byte	0x2f, 0x74, 0x6d, 0x70, 0x2f, 0x63, 0x75, 0x74, 0x6c, 0x61, 0x73, 0x73, 0x5f, 0x73, 0x77, 0x65
        /*005e*/ 	.byte	0x65, 0x70, 0x5f, 0x73, 0x72, 0x63, 0x2f, 0x69, 0x6e, 0x63, 0x6c, 0x75, 0x64, 0x65, 0x2f, 0x63
        /*006e*/ 	.byte	0x75, 0x74, 0x65, 0x2f, 0x61, 0x74, 0x6f, 0x6d, 0x2f, 0x63, 0x6f, 0x70, 0x79, 0x5f, 0x74, 0x72
        /*007e*/ 	.byte	0x61, 0x69, 0x74, 0x73, 0x5f, 0x73, 0x6d, 0x31, 0x30, 0x30, 0x2e, 0x68, 0x70, 0x70, 0x00
	.type		$str$25,@object
	.size		$str$25,(__unnamed_1 - $str$25)
$str$25:
        /*008d*/ 	.byte	0x28, 0x28, 0x75, 0x69, 0x6e, 0x74, 0x33, 0x32, 0x5f, 0x74, 0x28, 0x74, 0x68, 0x72, 0x65, 0x61
        /*009d*/ 	.byte	0x64, 0x49, 0x64, 0x78, 0x2e, 0x78, 0x29, 0x20, 0x2f, 0x20, 0x33, 0x32, 0x29, 0x20, 0x25, 0x20
        /*00ad*/ 	.byte	0x34, 0x29, 0x20, 0x3d, 0x3d, 0x20, 0x28, 0x28, 0x28, 0x74, 0x6d, 0x65, 0x6d, 0x5f, 0x61, 0x64
        /*00bd*/ 	.byte	0x64, 0x72, 0x20, 0x3e, 0x3e, 0x20, 0x31, 0x36, 0x29, 0x20, 0x2f, 0x20, 0x33, 0x32, 0x29, 0x20
        /*00cd*/ 	.byte	0x25, 0x20, 0x34, 0x29, 0x00
	.type		__unnamed_1,@object
	.size		__unnamed_1,(__unnamed_2 - __unnamed_1)
__unnamed_1:
        /*00d2*/ 	.byte	0x61, 0x75, 0x74, 0x6f, 0x20, 0x63, 0x75, 0x74, 0x65, 0x3a, 0x3a, 0x61, 0x73, 0x5f, 0x70, 0x6f
        /* <DEDUP_REMOVED lines=24> */
        /*0262*/ 	.byte	0x5d, 0x00
	.type		__unnamed_2,@object
	.size		__unnamed_2,(.L_2 - __unnamed_2)
__unnamed_2:
        /* <DEDUP_REMOVED lines=42> */
        /*0504*/ 	.byte	0x43, 0x3c, 0x30, 0x3e, 0x3e, 0x3e, 0x3e, 0x5d, 0x00
.L_2:


//--------------------- .nv.shared._ZN7cutlass13device_kernelINS_4gemm6kernel13GemmUniversalIN4cute5tupleIJiiiiEEENS1_10collective13CollectiveMmaINS1_35MainloopSm100TmaUmmaWarpSpecializedILi41ELi2ELi4ENS5_IJNS4_1CILi2EEENSA_ILi1EEESC_EEEEENS5_IJNSA_ILi256EEENSA_ILi64EEENSA_ILi32EEEEEEaNS5_IJlSC_lEEEaSJ_NS4_8TiledMMAINS4_8MMA_AtomIJNS4_21SM100_MMA_S8_2x1SM_SSIaaiLi256ELi64ELNS4_4UMMA5MajorE0ELSO_0ELNSN_8SaturateE0EEEEEENS4_6LayoutINS5_IJSC_SC_SC_EEENS5_IJNSA_ILi0EEESU_SU_EEEEENS5_IJNS4_10UnderscoreESX_SX_EEEEENS4_18SM100_TMA_2SM_LOADENS4_14ComposedLayoutINS4_7SwizzleILi1ELi4ELi3EEENS4_18smem_ptr_flag_bitsILi8EEENSS_INS5_IJNSA_ILi8EEESH_EEENS5_IJSH_SC_EEEEEEEvNS4_8identityES10_S1A_vS1B_EENS_8epilogue10collective18CollectiveEpilogueINS1D_23Sm100TmaWarpSpecializedILi1ELi1ELi64ELb0ELb0EEEJNS5_IJNSA_ILi128EEESG_SH_EEENS5_IJNSS_IS1I_SC_EENSS_ISG_SC_EEEEEaSJ_aSJ_NS1D_6fusion15FusionCallbacksIS1H_NS1N_17LinearCombinationIaiaiLNS_15FloatRoundStyleE2EEES1J_S1M_JEEENS4_5SM1004TMEM4LOAD26SM100_TMEM_LOAD_32dp32b64xENS4_13SM90_TMA_LOADENS11_INS12_ILi2ELi4ELi3EEES15_NSS_INS5_IJS16_SG_EEENS5_IJSG_SC_EEEEEEENS4_39AutoVectorizingCopyWithAssumedAlignmentILi128EEENS4_14SM90_TMA_STOREES22_S24_S24_EEEvvEEEEvNT_6ParamsE --------------------------
	.section	.nv.shared._ZN7cutlass13device_kernelINS_4gemm6kernel13GemmUniversalIN4cute5tupleIJiiiiEEENS1_10collective13CollectiveMmaINS1_35MainloopSm100TmaUmmaWarpSpecializedILi41ELi2ELi4ENS5_IJNS4_1CILi2EEENSA_ILi1EEESC_EEEEENS5_IJNSA_ILi256EEENSA_ILi64EEENSA_ILi32EEEEEEaNS5_IJlSC_lEEEaSJ_NS4_8TiledMMAINS4_8MMA_AtomIJNS4_21SM100_MMA_S8_2x1SM_SSIaaiLi256ELi64ELNS4_4UMMA5MajorE0ELSO_0ELNSN_8SaturateE0EEEEEENS4_6LayoutINS5_IJSC_SC_SC_EEENS5_IJNSA_ILi0EEESU_SU_EEEEENS5_IJNS4_10UnderscoreESX_SX_EEEEENS4_18SM100_TMA_2SM_LOADENS4_14ComposedLayoutINS4_7SwizzleILi1ELi4ELi3EEENS4_18smem_ptr_flag_bitsILi8EEENSS_INS5_IJNSA_ILi8EEESH_EEENS5_IJSH_SC_EEEEEEEvNS4_8identityES10_S1A_vS1B_EENS_8epilogue10collective18CollectiveEpilogueINS1D_23Sm100TmaWarpSpecializedILi1ELi1ELi64ELb0ELb0EEEJNS5_IJNSA_ILi128EEESG_SH_EEENS5_IJNSS_IS1I_SC_EENSS_ISG_SC_EEEEEaSJ_aSJ_NS1D_6fusion15FusionCallbacksIS1H_NS1N_17LinearCombinationIaiaiLNS_15FloatRoundStyleE2EEES1J_S1M_JEEENS4_5SM1004TMEM4LOAD26SM100_TMEM_LOAD_32dp32b64xENS4_13SM90_TMA_LOADENS11_INS12_ILi2ELi4ELi3EEES15_NSS_INS5_IJS16_SG_EEENS5_IJSG_SC_EEEEEEENS4_39AutoVectorizingCopyWithAssumedAlignmentILi128EEENS4_14SM90_TMA_STOREES22_S24_S24_EEEvvEEEEvNT_6ParamsE,"aw",@nobits
	.sectionflags	@""
	.align	16
	.zero		1024


//--------------------- .nv.shared.reserved.0     --------------------------
	.section	.nv.shared.reserved.0,"aw",@nobits
	.weak		__nv_reservedSMEM_offset_0_alias
	.size		__nv_reservedSMEM_offset_0_alias, 0, 64
	.other		__nv_reservedSMEM_offset_0_alias,@"STO_CUDA_RESERVED_SHARED STV_DEFAULT"
__nv_reservedSMEM_offset_0_alias:
	.zero		0
.nv.shared.reserved.0:
	.zero		64
	.weak		__nv_reservedSMEM_tcgen05_partition
	.type		__nv_reservedSMEM_tcgen05_partition,@object
	.size		__nv_reservedSMEM_tcgen05_partition,(.L_0 - __nv_reservedSMEM_tcgen05_partition)
__nv_reservedSMEM_tcgen05_partition:
	.zero		32
.L_0:


//--------------------- .nv.global                --------------------------
	.section	.nv.global,"aw",@nobits
.nv.global:
	.type		_ZN39_INTERNAL_91d36813_4_k_cu_ad7c63c4_97604cute1_E,@object
	.size		_ZN39_INTERNAL_91d36813_4_k_cu_ad7c63c4_97604cute1_E,(_ZN39_INTERNAL_91d36813_4_k_cu_ad7c63c4_97604cuda3std3__45__cpo6cbeginE - _ZN39_INTERNAL_91d36813_4_k_cu_ad7c63c4_97604cute1_E)
_ZN39_INTERNAL_91d36813_4_k_cu_ad7c63c4_97604cute1_E:
	.zero		1
	.type		_ZN39_INTERNAL_91d36813_4_k_cu_ad7c63c4_97604cuda3std3__45__cpo6cbeginE,@object
	.size		_ZN39_INTERNAL_91d36813_4_k_cu_ad7c63c4_97604cuda3std3__45__cpo6cbeginE,(_ZN39_INTERNAL_91d36813_4_k_cu_ad7c63c4_97604cuda3std3__48in_placeE - _ZN39_INTERNAL_91d36813_4_k_cu_ad7c63c4_97604cuda3std3__45__cpo6cbeginE)
_ZN39_INTERNAL_91d36813_4_k_cu_ad7c63c4_97604cuda3std3__45__cpo6cbeginE:
	.zero		1
	.type		_ZN39_INTERNAL_91d36813_4_k_cu_ad7c63c4_97604cuda3std3__48in_placeE,@object
	.size		_ZN39_INTERNAL_91d36813_4_k_cu_ad7c63c4_97604cuda3std3__48in_placeE,(_ZN39_INTERNAL_91d36813_4_k_cu_ad7c63c4_97604cuda3std6ranges3__45__cpo9iter_moveE - _ZN39_INTERNAL_91d36813_4_k_cu_ad7c63c4_97604cuda3std3__48in_placeE)
_ZN39_INTERNAL_91d36813_4_k_cu_ad7c63c4_97604cuda3std3__48in_placeE:
	.zero		1
	.type		_ZN39_INTERNAL_91d36813_4_k_cu_ad7c63c4_97604cuda3std6ranges3__45__cpo9iter_moveE,@object
	.size		_ZN39_INTERNAL_91d36813_4_k_cu_ad7c63c4_97604cuda3std6ranges3__45__cpo9iter_moveE,(_ZN39_INTERNAL_91d36813_4_k_cu_ad7c63c4_97604cuda3std3__45__cpo5beginE - _ZN39_INTERNAL_91d36813_4_k_cu_ad7c63c4_97604cuda3std6ranges3__45__cpo9iter_moveE)
_ZN39_INTERNAL_91d36813_4_k_cu_ad7c63c4_97604cuda3std6ranges3__45__cpo9iter_moveE:
	.zero		1
	.type		_ZN39_INTERNAL_91d36813_4_k_cu_ad7c63c4_97604cuda3std3__45__cpo5beginE,@object
	.size		_ZN39_INTERNAL_91d36813_4_k_cu_ad7c63c4_97604cuda3std3__45__cpo5beginE,(_ZN39_INTERNAL_91d36813_4_k_cu_ad7c63c4_97604cuda3std3__441_GLOBAL__N__91d36813_4_k_cu_ad7c63c4_97606ignoreE - _ZN39_INTERNAL_91d36813_4_k_cu_ad7c63c4_97604cuda3std3__45__cpo5beginE)
_ZN39_INTERNAL_91d36813_4_k_cu_ad7c63c4_97604cuda3std3__45__cpo5beginE:
	.zero		1
	.type		_ZN39_INTERNAL_91d36813_4_k_cu_ad7c63c4_97604cuda3std3__441_GLOBAL__N__91d36813_4_k_cu_ad7c63c4_97606ignoreE,@object
	.size		_ZN39_INTERNAL_91d36813_4_k_cu_ad7c63c4_97604cuda3std3__441_GLOBAL__N__91d36813_4_k_cu_ad7c63c4_97606ignoreE,(_ZN39_INTERNAL_91d36813_4_k_cu_ad7c63c4_97604cute7productE - _ZN39_INTERNAL_91d36813_4_k_cu_ad7c63c4_97604cuda3std3__441_GLOBAL__N__91d36813_4_k_cu_ad7c63c4_97606ignoreE)
_ZN39_INTERNAL_91d36813_4_k_cu_ad7c63c4_97604cuda3std3__441_GLOBAL__N__91d36813_4_k_cu_ad7c63c4_97606ignoreE:
	.zero		1
	.type		_ZN39_INTERNAL_91d36813_4_k_cu_ad7c63c4_97604cute7productE,@object
	.size		_ZN39_INTERNAL_91d36813_4_k_cu_ad7c63c4_97604cute7productE,(_ZN39_INTERNAL_91d36813_4_k_cu_ad7c63c4_97604cuda3std3__45__cpo3endE - _ZN39_INTERNAL_91d36813_4_k_cu_ad7c63c4_97604cute7productE)
_ZN39_INTERNAL_91d36813_4_k_cu_ad7c63c4_97604cute7productE:
	.zero		1
	.type		_ZN39_INTERNAL_91d36813_4_k_cu_ad7c63c4_97604cuda3std3__45__cpo3endE,@object
	.size		_ZN39_INTERNAL_91d36813_4_k_cu_ad7c63c4_97604cuda3std3__45__cpo3endE,(_ZN39_INTERNAL_91d36813_4_k_cu_ad7c63c4_97604cuda3std3__419piecewise_constructE - _ZN39_INTERNAL_91d36813_4_k_cu_ad7c63c4_97604cuda3std3__45__cpo3endE)
_ZN39_INTERNAL_91d36813_4_k_cu_ad7c63c4_97604cuda3std3__45__cpo3endE:
	.zero		1
	.type		_ZN39_INTERNAL_91d36813_4_k_cu_ad7c63c4_97604cuda3std3__419piecewise_constructE,@object
	.size		_ZN39_INTERNAL_91d36813_4_k_cu_ad7c63c4_97604cuda3std3__419piecewise_constructE,(_ZN39_INTERNAL_91d36813_4_k_cu_ad7c63c4_97604cuda3std3__45__cpo4cendE - _ZN39_INTERNAL_91d36813_4_k_cu_ad7c63c4_97604cuda3std3__419piecewise_constructE)
_ZN39_INTERNAL_91d36813_4_k_cu_ad7c63c4_97604cuda3std3__419piecewise_constructE:
	.zero		1
	.type		_ZN39_INTERNAL_91d36813_4_k_cu_ad7c63c4_97604cuda3std3__45__cpo4cendE,@object
	.size		_ZN39_INTERNAL_91d36813_4_k_cu_ad7c63c4_97604cuda3std3__45__cpo4cendE,(_ZN39_INTERNAL_91d36813_4_k_cu_ad7c63c4_97604cuda3std6ranges3__45__cpo4swapE - _ZN39_INTERNAL_91d36813_4_k_cu_ad7c63c4_97604cuda3std3__45__cpo4cendE)
_ZN39_INTERNAL_91d36813_4_k_cu_ad7c63c4_97604cuda3std3__45__cpo4cendE:
	.zero		1
	.type		_ZN39_INTERNAL_91d36813_4_k_cu_ad7c63c4_97604cuda3std6ranges3__45__cpo4swapE,@object
	.size		_ZN39_INTERNAL_91d36813_4_k_cu_ad7c63c4_97604cuda3std6ranges3__45__cpo4swapE,(.L_10 - _ZN39_INTERNAL_91d36813_4_k_cu_ad7c63c4_97604cuda3std6ranges3__45__cpo4swapE)
_ZN39_INTERNAL_91d36813_4_k_cu_ad7c63c4_97604cuda3std6ranges3__45__cpo4swapE:
	.zero		1
.L_10:


//--------------------- .nv.constant0._ZN7cutlass13device_kernelINS_4gemm6kernel13GemmUniversalIN4cute5tupleIJiiiiEEENS1_10collective13CollectiveMmaINS1_35MainloopSm100TmaUmmaWarpSpecializedILi41ELi2ELi4ENS5_IJNS4_1CILi2EEENSA_ILi1EEESC_EEEEENS5_IJNSA_ILi256EEENSA_ILi64EEENSA_ILi32EEEEEEaNS5_IJlSC_lEEEaSJ_NS4_8TiledMMAINS4_8MMA_AtomIJNS4_21SM100_MMA_S8_2x1SM_SSIaaiLi256ELi64ELNS4_4UMMA5MajorE0ELSO_0ELNSN_8SaturateE0EEEEEENS4_6LayoutINS5_IJSC_SC_SC_EEENS5_IJNSA_ILi0EEESU_SU_EEEEENS5_IJNS4_10UnderscoreESX_SX_EEEEENS4_18SM100_TMA_2SM_LOADENS4_14ComposedLayoutINS4_7SwizzleILi1ELi4ELi3EEENS4_18smem_ptr_flag_bitsILi8EEENSS_INS5_IJNSA_ILi8EEESH_EEENS5_IJSH_SC_EEEEEEEvNS4_8identityES10_S1A_vS1B_EENS_8epilogue10collective18CollectiveEpilogueINS1D_23Sm100TmaWarpSpecializedILi1ELi1ELi64ELb0ELb0EEEJNS5_IJNSA_ILi128EEESG_SH_EEENS5_IJNSS_IS1I_SC_EENSS_ISG_SC_EEEEEaSJ_aSJ_NS1D_6fusion15FusionCallbacksIS1H_NS1N_17LinearCombinationIaiaiLNS_15FloatRoundStyleE2EEES1J_S1M_JEEENS4_5SM1004TMEM4LOAD26SM100_TMEM_LOAD_32dp32b64xENS4_13SM90_TMA_LOADENS11_INS12_ILi2ELi4ELi3EEES15_NSS_INS5_IJS16_SG_EEENS5_IJSG_SC_EEEEEEENS4_39AutoVectorizingCopyWithAssumedAlignmentILi128EEENS4_14SM90_TMA_STOREES22_S24_S24_EEEvvEEEEvNT_6ParamsE --------------------------
	.section	.nv.constant0._ZN7cutlass13device_kernelINS_4gemm6kernel13GemmUniversalIN4cute5tupleIJiiiiEEENS1_10collective13CollectiveMmaINS1_35MainloopSm100TmaUmmaWarpSpecializedILi41ELi2ELi4ENS5_IJNS4_1CILi2EEENSA_ILi1EEESC_EEEEENS5_IJNSA_ILi256EEENSA_ILi64EEENSA_ILi32EEEEEEaNS5_IJlSC_lEEEaSJ_NS4_8TiledMMAINS4_8MMA_AtomIJNS4_21SM100_MMA_S8_2x1SM_SSIaaiLi256ELi64ELNS4_4UMMA5MajorE0ELSO_0ELNSN_8SaturateE0EEEEEENS4_6LayoutINS5_IJSC_SC_SC_EEENS5_IJNSA_ILi0EEESU_SU_EEEEENS5_IJNS4_10UnderscoreESX_SX_EEEEENS4_18SM100_TMA_2SM_LOADENS4_14ComposedLayoutINS4_7SwizzleILi1ELi4ELi3EEENS4_18smem_ptr_flag_bitsILi8EEENSS_INS5_IJNSA_ILi8EEESH_EEENS5_IJSH_SC_EEEEEEEvNS4_8identityES10_S1A_vS1B_EENS_8epilogue10collective18CollectiveEpilogueINS1D_23Sm100TmaWarpSpecializedILi1ELi1ELi64ELb0ELb0EEEJNS5_IJNSA_ILi128EEESG_SH_EEENS5_IJNSS_IS1I_SC_EENSS_ISG_SC_EEEEEaSJ_aSJ_NS1D_6fusion15FusionCallbacksIS1H_NS1N_17LinearCombinationIaiaiLNS_15FloatRoundStyleE2EEES1J_S1M_JEEENS4_5SM1004TMEM4LOAD26SM100_TMEM_LOAD_32dp32b64xENS4_13SM90_TMA_LOADENS11_INS12_ILi2ELi4ELi3EEES15_NSS_INS5_IJS16_SG_EEENS5_IJSG_SC_EEEEEEENS4_39AutoVectorizingCopyWithAssumedAlignmentILi128EEENS4_14SM90_TMA_STOREES22_S24_S24_EEEvvEEEEvNT_6ParamsE,"a",@progbits
	.sectionflags	@""
	.align	4
.nv.constant0._ZN7cutlass13device_kernelINS_4gemm6kernel13GemmUniversalIN4cute5tupleIJiiiiEEENS1_10collective13CollectiveMmaINS1_35MainloopSm100TmaUmmaWarpSpecializedILi41ELi2ELi4ENS5_IJNS4_1CILi2EEENSA_ILi1EEESC_EEEEENS5_IJNSA_ILi256EEENSA_ILi64EEENSA_ILi32EEEEEEaNS5_IJlSC_lEEEaSJ_NS4_8TiledMMAINS4_8MMA_AtomIJNS4_21SM100_MMA_S8_2x1SM_SSIaaiLi256ELi64ELNS4_4UMMA5MajorE0ELSO_0ELNSN_8SaturateE0EEEEEENS4_6LayoutINS5_IJSC_SC_SC_EEENS5_IJNSA_ILi0EEESU_SU_EEEEENS5_IJNS4_10UnderscoreESX_SX_EEEEENS4_18SM100_TMA_2SM_LOADENS4_14ComposedLayoutINS4_7SwizzleILi1ELi4ELi3EEENS4_18smem_ptr_flag_bitsILi8EEENSS_INS5_IJNSA_ILi8EEESH_EEENS5_IJSH_SC_EEEEEEEvNS4_8identityES10_S1A_vS1B_EENS_8epilogue10collective18CollectiveEpilogueINS1D_23Sm100TmaWarpSpecializedILi1ELi1ELi64ELb0ELb0EEEJNS5_IJNSA_ILi128EEESG_SH_EEENS5_IJNSS_IS1I_SC_EENSS_ISG_SC_EEEEEaSJ_aSJ_NS1D_6fusion15FusionCallbacksIS1H_NS1N_17LinearCombinationIaiaiLNS_15FloatRoundStyleE2EEES1J_S1M_JEEENS4_5SM1004TMEM4LOAD26SM100_TMEM_LOAD_32dp32b64xENS4_13SM90_TMA_LOADENS11_INS12_ILi2ELi4ELi3EEES15_NSS_INS5_IJS16_SG_EEENS5_IJSG_SC_EEEEEEENS4_39AutoVectorizingCopyWithAssumedAlignmentILi128EEENS4_14SM90_TMA_STOREES22_S24_S24_EEEvvEEEEvNT_6ParamsE:
	.zero		2944


//--------------------- SYMBOLS --------------------------

	.type		.nv.reservedSmem.offset0,@object
	.size		.nv.reservedSmem.offset0,0x4
	.type		.nv.reservedSmem.cap,@object
	.size		.nv.reservedSmem.cap,0x4
	.type		__assertfail,@function
